	.headerflags	@"EF_CUDA_TEXMODE_UNIFIED EF_CUDA_64BIT_ADDRESS EF_CUDA_SM86 EF_CUDA_VIRTUAL_SM(EF_CUDA_SM86)"
	.elftype	@"ET_EXEC"


//--------------------- .nv.info                  --------------------------
	.section	.nv.info,"",@"SHT_CUDA_INFO"
	.align	4


	//----- nvinfo : EIATTR_REGCOUNT
	.align		4
        /*0000*/ 	.byte	0x04, 0x2f
        /*0002*/ 	.short	(.L_1 - .L_0)
	.align		4
.L_0:
        /*0004*/ 	.word	index@(triton_mm)
        /*0008*/ 	.word	0x000000c0


	//----- nvinfo : EIATTR_MAX_STACK_SIZE
	.align		4
.L_1:
        /*000c*/ 	.byte	0x04, 0x23
        /*000e*/ 	.short	(.L_3 - .L_2)
	.align		4
.L_2:
        /*0010*/ 	.word	index@(triton_mm)
        /*0014*/ 	.word	0x00000000


	//----- nvinfo : EIATTR_MIN_STACK_SIZE
	.align		4
.L_3:
        /*0018*/ 	.byte	0x04, 0x12
        /*001a*/ 	.short	(.L_5 - .L_4)
	.align		4
.L_4:
        /*001c*/ 	.word	index@(triton_mm)
        /*0020*/ 	.word	0x00000000


	//----- nvinfo : EIATTR_FRAME_SIZE
	.align		4
.L_5:
        /*0024*/ 	.byte	0x04, 0x11
        /*0026*/ 	.short	(.L_7 - .L_6)
	.align		4
.L_6:
        /*0028*/ 	.word	index@(triton_mm)
        /*002c*/ 	.word	0x00000000
.L_7:


//--------------------- .nv.info.triton_mm        --------------------------
	.section	.nv.info.triton_mm,"",@"SHT_CUDA_INFO"
	.align	4


	//----- nvinfo : EIATTR_CUDA_API_VERSION
	.align		4
        /*0000*/ 	.byte	0x04, 0x37
        /*0002*/ 	.short	(.L_9 - .L_8)
.L_8:
        /*0004*/ 	.word	0x0000007b


	//----- nvinfo : EIATTR_SW2861232_WAR
	.align		4
.L_9:
        /*0008*/ 	.byte	0x01, 0x35
	.zero		2


	//----- nvinfo : EIATTR_PARAM_CBANK
	.align		4
        /*000c*/ 	.byte	0x04, 0x0a
        /*000e*/ 	.short	(.L_11 - .L_10)
	.align		4
.L_10:
        /*0010*/ 	.word	index@(.nv.constant0.triton_mm)
        /*0014*/ 	.short	0x0160
        /*0016*/ 	.short	0x001c


	//----- nvinfo : EIATTR_CBANK_PARAM_SIZE
	.align		4
.L_11:
        /*0018*/ 	.byte	0x03, 0x19
        /*001a*/ 	.short	0x001c


	//----- nvinfo : EIATTR_KPARAM_INFO
	.align		4
        /*001c*/ 	.byte	0x04, 0x17
        /*001e*/ 	.short	(.L_13 - .L_12)
.L_12:
        /*0020*/ 	.word	0x00000000
        /*0024*/ 	.short	0x0003
        /*0026*/ 	.short	0x0018
        /*0028*/ 	.byte	0x00, 0xf0, 0x11, 0x00


	//----- nvinfo : EIATTR_KPARAM_INFO
	.align		4
.L_13:
        /*002c*/ 	.byte	0x04, 0x17
        /*002e*/ 	.short	(.L_15 - .L_14)
.L_14:
        /*0030*/ 	.word	0x00000000
        /*0034*/ 	.short	0x0002
        /*0036*/ 	.short	0x0010
        /*0038*/ 	.byte	0x00, 0xf0, 0x21, 0x00


	//----- nvinfo : EIATTR_KPARAM_INFO
	.align		4
.L_15:
        /*003c*/ 	.byte	0x04, 0x17
        /*003e*/ 	.short	(.L_17 - .L_16)
.L_16:
        /*0040*/ 	.word	0x00000000
        /*0044*/ 	.short	0x0001
        /*0046*/ 	.short	0x0008
        /*0048*/ 	.byte	0x00, 0xf0, 0x21, 0x00


	//----- nvinfo : EIATTR_KPARAM_INFO
	.align		4
.L_17:
        /*004c*/ 	.byte	0x04, 0x17
        /*004e*/ 	.short	(.L_19 - .L_18)
.L_18:
        /*0050*/ 	.word	0x00000000
        /*0054*/ 	.short	0x0000
        /*0056*/ 	.short	0x0000
        /*0058*/ 	.byte	0x00, 0xf0, 0x21, 0x00


	//----- nvinfo : EIATTR_MAXREG_COUNT
	.align		4
.L_19:
        /*005c*/ 	.byte	0x03, 0x1b
        /*005e*/ 	.short	0x00ff


	//----- nvinfo : EIATTR_EXIT_INSTR_OFFSETS
	.align		4
        /*0060*/ 	.byte	0x04, 0x1c
        /*0062*/ 	.short	(.L_21 - .L_20)


	//   ....[0]....
.L_20:
        /*0064*/ 	.word	0x00000030


	//   ....[1]....
        /*0068*/ 	.word	0x0000a950


	//   ....[2]....
        /*006c*/ 	.word	0x0000a9a0


	//----- nvinfo : EIATTR_MAX_THREADS
	.align		4
.L_21:
        /*0070*/ 	.byte	0x04, 0x05
        /*0072*/ 	.short	(.L_23 - .L_22)
.L_22:
        /*0074*/ 	.word	0x00000080
        /*0078*/ 	.word	0x00000001
        /*007c*/ 	.word	0x00000001
.L_23:


//--------------------- .nv.rel.action            --------------------------
	.section	.nv.rel.action,"",@"SHT_CUDA_RELOCINFO"
	.align	8
	.sectionentsize	8
        /*0000*/ 	.byte	0x73, 0x00, 0x00, 0x00, 0x00, 0x00, 0x00, 0x00, 0x00, 0x00, 0x00, 0x11, 0x25, 0x00, 0x05, 0x36


//--------------------- .nv.constant0.triton_mm   --------------------------
	.section	.nv.constant0.triton_mm,"a",@progbits
	.align	4
.nv.constant0.triton_mm:
	.zero		380


//--------------------- .text.triton_mm           --------------------------
	.section	.text.triton_mm,"ax",@progbits
	.sectionflags	@"SHF_BARRIERS=1"
	.sectioninfo	@"SHI_REGISTERS=192"
	.align	128
        .global         triton_mm
        .type           triton_mm,@function
        .size           triton_mm,(.L_x_3 - triton_mm)
        .other          triton_mm,@"STO_CUDA_ENTRY STV_DEFAULT"
triton_mm:
.text.triton_mm:
[----:B------:R-:W-:-:S02]  /*0000*/  MOV R1, c[0x0][0x28] ;  /* 0x00000a0000017a02 */ /* 0x000fc40000000f00 */
[----:B------:R-:W-:-:S04]  /*0010*/  MOV R0, c[0x0][0x178] ;  /* 0x00005e0000007a02 */ /* 0x000fc80000000f00 */
[----:B------:R-:W-:-:S13]  /*0020*/  LOP3.LUT P0, RZ, R0, 0x1ffffff, RZ, 0xc0, !PT ;  /* 0x01ffffff00ff7812 */ /* 0x000fda000780c0ff */
[----:B------:R-:W-:Y:S05]  /*0030*/  @!P0 EXIT ;  /* 0x000000000000894d */ /* 0x000fea0003800000 */
[----:B------:R-:W1:Y:S01]  /*0040*/  S2R R9, SR_CTAID.X ;  /* 0x0000000000097919 */ /* 0x000e620000002500 */
[----:B------:R-:W-:Y:S01]  /*0050*/  IADD3 R0, R0, 0x3f, RZ ;  /* 0x0000003f00007810 */ /* 0x000fe20007ffe0ff */
[----:B------:R-:W-:Y:S01]  /*0060*/  ULDC.64 UR8, c[0x0][0x118] ;  /* 0x0000460000087ab9 */ /* 0x000fe20000000a00 */
[----:B------:R-:W-:Y:S01]  /*0070*/  IABS R15, c[0x0][0x178] ;  /* 0x00005e00000f7a13 */ /* 0x000fe20000000000 */
[----:B------:R-:W2:Y:S01]  /*0080*/  S2R R134, SR_TID.X ;  /* 0x0000000000867919 */ /* 0x000ea20000002100 */
[----:B------:R-:W-:Y:S01]  /*0090*/  SHF.R.S32.HI R3, RZ, 0x1f, R0 ;  /* 0x0000001fff037819 */ /* 0x000fe20000011400 */
[----:B------:R-:W-:Y:S01]  /*00a0*/  CS2R R88, SRZ ;  /* 0x0000000000587805 */ /* 0x000fe2000001ff00 */
[----:B------:R-:W3:Y:S01]  /*00b0*/  I2F.RP R8, R15 ;  /* 0x0000000f00087306 */ /* 0x000ee20000209400 */
[----:B------:R-:W-:Y:S01]  /*00c0*/  MOV R19, 0x4 ;  /* 0x0000000400137802 */ /* 0x000fe20000000f00 */
[----:B------:R-:W-:Y:S01]  /*00d0*/  CS2R R90, SRZ ;  /* 0x00000000005a7805 */ /* 0x000fe2000001ff00 */
[----:B------:R-:W-:Y:S01]  /*00e0*/  LEA.HI R3, R3, R0, RZ, 0x6 ;  /* 0x0000000003037211 */ /* 0x000fe200078f30ff */
[----:B------:R-:W-:Y:S01]  /*00f0*/  CS2R R96, SRZ ;  /* 0x0000000000607805 */ /* 0x000fe2000001ff00 */
[----:B------:R-:W-:Y:S01]  /*0100*/  MOV R119, 0x1 ;  /* 0x0000000100777802 */ /* 0x000fe20000000f00 */
[----:B------:R-:W-:Y:S01]  /*0110*/  CS2R R98, SRZ ;  /* 0x0000000000627805 */ /* 0x000fe2000001ff00 */
[----:B------:R-:W-:Y:S01]  /*0120*/  MOV R127, 0xffffffe0 ;  /* 0xffffffe0007f7802 */ /* 0x000fe20000000f00 */
[----:B------:R-:W-:Y:S01]  /*0130*/  CS2R R52, SRZ ;  /* 0x0000000000347805 */ /* 0x000fe2000001ff00 */
[----:B------:R-:W-:Y:S01]  /*0140*/  CS2R R54, SRZ ;  /* 0x0000000000367805 */ /* 0x000fe2000001ff00 */
[----:B------:R-:W-:Y:S01]  /*0150*/  CS2R R56, SRZ ;  /* 0x0000000000387805 */ /* 0x000fe2000001ff00 */
[----:B------:R-:W-:Y:S01]  /*0160*/  CS2R R58, SRZ ;  /* 0x00000000003a7805 */ /* 0x000fe2000001ff00 */
[----:B------:R-:W-:Y:S01]  /*0170*/  CS2R R80, SRZ ;  /* 0x0000000000507805 */ /* 0x000fe2000001ff00 */
[----:B------:R-:W-:Y:S01]  /*0180*/  CS2R R82, SRZ ;  /* 0x0000000000527805 */ /* 0x000fe2000001ff00 */
[----:B------:R-:W-:Y:S01]  /*0190*/  CS2R R42, SRZ ;  /* 0x00000000002a7805 */ /* 0x000fe2000001ff00 */
[----:B------:R-:W-:Y:S01]  /*01a0*/  CS2R R76, SRZ ;  /* 0x00000000004c7805 */ /* 0x000fe2000001ff00 */
[----:B---3--:R-:W-:Y:S01]  /*01b0*/  MUFU.RCP R8, R8 ;  /* 0x0000000800087308 */ /* 0x008fe20000001000 */
[----:B-1----:R-:W-:Y:S01]  /*01c0*/  SHF.R.S32.HI R2, RZ, 0x1f, R9 ;  /* 0x0000001fff027819 */ /* 0x002fe20000011409 */
[----:B------:R-:W-:Y:S01]  /*01d0*/  CS2R R78, SRZ ;  /* 0x00000000004e7805 */ /* 0x000fe2000001ff00 */
[----:B------:R-:W-:Y:S01]  /*01e0*/  ISETP.GE.AND P2, PT, R9, RZ, PT ;  /* 0x000000ff0900720c */ /* 0x000fe20003f46270 */
[----:B------:R-:W-:Y:S01]  /*01f0*/  CS2R R44, SRZ ;  /* 0x00000000002c7805 */ /* 0x000fe2000001ff00 */
[-C--:B------:R-:W-:Y:S01]  /*0200*/  LEA.HI R2, R2, R9.reuse, RZ, 0x3 ;  /* 0x0000000902027211 */ /* 0x080fe200078f18ff */
[----:B------:R-:W-:Y:S01]  /*0210*/  CS2R R46, SRZ ;  /* 0x00000000002e7805 */ /* 0x000fe2000001ff00 */
[----:B------:R-:W-:Y:S01]  /*0220*/  CS2R R92, SRZ ;  /* 0x00000000005c7805 */ /* 0x000fe2000001ff00 */
[----:B------:R-:W-:Y:S01]  /*0230*/  CS2R R94, SRZ ;  /* 0x00000000005e7805 */ /* 0x000fe2000001ff00 */
[----:B------:R-:W-:Y:S01]  /*0240*/  LOP3.LUT R0, R2, 0xfffffff8, RZ, 0xc0, !PT ;  /* 0xfffffff802007812 */ /* 0x000fe200078ec0ff */
[----:B------:R-:W-:Y:S01]  /*0250*/  CS2R R64, SRZ ;  /* 0x0000000000407805 */ /* 0x000fe2000001ff00 */
[----:B------:R-:W-:Y:S01]  /*0260*/  CS2R R66, SRZ ;  /* 0x0000000000427805 */ /* 0x000fe2000001ff00 */
[----:B------:R-:W-:Y:S01]  /*0270*/  CS2R R68, SRZ ;  /* 0x0000000000447805 */ /* 0x000fe2000001ff00 */
[----:B------:R-:W-:Y:S01]  /*0280*/  LEA.HI.SX32 R3, R3, -R0, 0x1a ;  /* 0x8000000003037211 */ /* 0x000fe200078fd2ff */
[----:B------:R-:W-:Y:S01]  /*0290*/  CS2R R70, SRZ ;  /* 0x0000000000467805 */ /* 0x000fe2000001ff00 */
[----:B------:R-:W-:Y:S01]  /*02a0*/  IADD3 R7, -R0, R9, RZ ;  /* 0x0000000900077210 */ /* 0x000fe20007ffe1ff */
[----:B------:R-:W-:Y:S01]  /*02b0*/  CS2R R60, SRZ ;  /* 0x00000000003c7805 */ /* 0x000fe2000001ff00 */
[----:B------:R-:W-:Y:S01]  /*02c0*/  IMNMX R4, R3, 0x8, PT ;  /* 0x0000000803047817 */ /* 0x000fe20003800200 */
[----:B------:R-:W-:Y:S01]  /*02d0*/  CS2R R62, SRZ ;  /* 0x00000000003e7805 */ /* 0x000fe2000001ff00 */
[----:B------:R-:W-:Y:S01]  /*02e0*/  CS2R R108, SRZ ;  /* 0x00000000006c7805 */ /* 0x000fe2000001ff00 */
[----:B------:R-:W-:Y:S01]  /*02f0*/  CS2R R110, SRZ ;  /* 0x00000000006e7805 */ /* 0x000fe2000001ff00 */
[----:B------:R-:W-:Y:S01]  /*0300*/  IABS R11, R4 ;  /* 0x00000004000b7213 */ /* 0x000fe20000000000 */
[----:B------:R-:W-:-:S02]  /*0310*/  UMOV UR4, URZ ;  /* 0x0000003f00047c82 */ /* 0x000fc40008000000 */
[----:B------:R-:W-:Y:S01]  /*0320*/  UMOV UR6, URZ ;  /* 0x0000003f00067c82 */ /* 0x000fe20008000000 */
[----:B------:R-:W1:Y:S01]  /*0330*/  I2F.RP R5, R11 ;  /* 0x0000000b00057306 */ /* 0x000e620000209400 */
[----:B------:R-:W-:Y:S02]  /*0340*/  UMOV UR7, URZ ;  /* 0x0000003f00077c82 */ /* 0x000fe40008000000 */
[----:B------:R-:W-:-:S05]  /*0350*/  UMOV UR5, URZ ;  /* 0x0000003f00057c82 */ /* 0x000fca0008000000 */
[----:B-1----:R-:W1:Y:S02]  /*0360*/  MUFU.RCP R5, R5 ;  /* 0x0000000500057308 */ /* 0x002e640000001000 */
[----:B-1----:R-:W-:Y:S02]  /*0370*/  IADD3 R2, R5, 0xffffffe, RZ ;  /* 0x0ffffffe05027810 */ /* 0x002fe40007ffe0ff */
[----:B------:R-:W-:-:S04]  /*0380*/  IABS R5, R9 ;  /* 0x0000000900057213 */ /* 0x000fc80000000000 */
[----:B------:R1:W3:Y:S02]  /*0390*/  F2I.FTZ.U32.TRUNC.NTZ R3, R2 ;  /* 0x0000000200037305 */ /* 0x0002e4000021f000 */
[----:B-1----:R-:W-:Y:S02]  /*03a0*/  MOV R2, RZ ;  /* 0x000000ff00027202 */ /* 0x002fe40000000f00 */
[----:B---3--:R-:W-:-:S05]  /*03b0*/  IADD3 R6, RZ, -R3, RZ ;  /* 0x80000003ff067210 */ /* 0x008fca0007ffe0ff */
[----:B------:R-:W-:Y:S01]  /*03c0*/  IMAD R13, R6, R11, RZ ;  /* 0x0000000b060d7224 */ /* 0x000fe200078e02ff */
[----:B------:R-:W-:-:S03]  /*03d0*/  IABS R6, R4 ;  /* 0x0000000400067213 */ /* 0x000fc60000000000 */
[----:B------:R-:W-:Y:S01]  /*03e0*/  IMAD.HI.U32 R2, R3, R13, R2 ;  /* 0x0000000d03027227 */ /* 0x000fe200078e0002 */
[----:B------:R-:W-:Y:S02]  /*03f0*/  IABS R13, R7 ;  /* 0x00000007000d7213 */ /* 0x000fe40000000000 */
[----:B------:R-:W-:Y:S02]  /*0400*/  IADD3 R10, RZ, -R6, RZ ;  /* 0x80000006ff0a7210 */ /* 0x000fe40007ffe0ff */
[----:B------:R-:W-:Y:S01]  /*0410*/  LOP3.LUT R7, R7, R4, RZ, 0x3c, !PT ;  /* 0x0000000407077212 */ /* 0x000fe200078e3cff */
[----:B------:R-:W-:-:S03]  /*0420*/  IMAD.HI.U32 R3, R2, R5, RZ ;  /* 0x0000000502037227 */ /* 0x000fc600078e00ff */
[----:B------:R-:W-:Y:S01]  /*0430*/  ISETP.GE.AND P4, PT, R7, RZ, PT ;  /* 0x000000ff0700720c */ /* 0x000fe20003f86270 */
[----:B------:R-:W-:-:S04]  /*0440*/  IMAD.HI.U32 R6, R2, R13, RZ ;  /* 0x0000000d02067227 */ /* 0x000fc800078e00ff */
[-C--:B------:R-:W-:Y:S01]  /*0450*/  IMAD R2, R3, R10.reuse, R5 ;  /* 0x0000000a03027224 */ /* 0x080fe200078e0205 */
[----:B------:R-:W-:Y:S01]  /*0460*/  IADD3 R3, R8, 0xffffffe, RZ ;  /* 0x0ffffffe08037810 */ /* 0x000fe20007ffe0ff */
[----:B------:R-:W-:-:S03]  /*0470*/  IMAD R5, R6, R10, R13 ;  /* 0x0000000a06057224 */ /* 0x000fc600078e020d */
[C---:B------:R-:W-:Y:S02]  /*0480*/  ISETP.GT.U32.AND P0, PT, R11.reuse, R2, PT ;  /* 0x000000020b00720c */ /* 0x040fe40003f04070 */
[----:B------:R-:W-:Y:S01]  /*0490*/  ISETP.GT.U32.AND P3, PT, R11, R5, PT ;  /* 0x000000050b00720c */ /* 0x000fe20003f64070 */
[----:B------:R-:W1:Y:S10]  /*04a0*/  F2I.FTZ.U32.TRUNC.NTZ R3, R3 ;  /* 0x0000000300037305 */ /* 0x000e74000021f000 */
[----:B------:R-:W-:-:S02]  /*04b0*/  @!P0 IADD3 R2, R2, -R11, RZ ;  /* 0x8000000b02028210 */ /* 0x000fc40007ffe0ff */
[-C--:B------:R-:W-:Y:S02]  /*04c0*/  @!P3 IADD3 R5, R5, -R11.reuse, RZ ;  /* 0x8000000b0505b210 */ /* 0x080fe40007ffe0ff */
[----:B------:R-:W-:Y:S02]  /*04d0*/  ISETP.GT.U32.AND P1, PT, R11, R2, PT ;  /* 0x000000020b00720c */ /* 0x000fe40003f24070 */
[----:B------:R-:W-:Y:S02]  /*04e0*/  ISETP.GE.U32.AND P0, PT, R5, R11, PT ;  /* 0x0000000b0500720c */ /* 0x000fe40003f06070 */
[----:B------:R-:W-:Y:S02]  /*04f0*/  @!P3 IADD3 R6, R6, 0x1, RZ ;  /* 0x000000010606b810 */ /* 0x000fe40007ffe0ff */
[----:B-1----:R-:W-:-:S05]  /*0500*/  IADD3 R8, RZ, -R3, RZ ;  /* 0x80000003ff087210 */ /* 0x002fca0007ffe0ff */
[----:B------:R-:W-:Y:S02]  /*0510*/  IMAD R7, R8, R15, RZ ;  /* 0x0000000f08077224 */ /* 0x000fe400078e02ff */
[----:B------:R-:W-:Y:S02]  /*0520*/  @!P1 IADD3 R2, R2, -R11, RZ ;  /* 0x8000000b02029210 */ /* 0x000fe40007ffe0ff */
[----:B------:R-:W-:Y:S02]  /*0530*/  @P0 IADD3 R6, R6, 0x1, RZ ;  /* 0x0000000106060810 */ /* 0x000fe40007ffe0ff */
[----:B------:R-:W-:Y:S02]  /*0540*/  MOV R5, R2 ;  /* 0x0000000200057202 */ /* 0x000fe40000000f00 */
[----:B------:R-:W-:Y:S02]  /*0550*/  ISETP.NE.AND P0, PT, R4, RZ, PT ;  /* 0x000000ff0400720c */ /* 0x000fe40003f05270 */
[----:B------:R-:W-:-:S02]  /*0560*/  LOP3.LUT R4, RZ, R4, RZ, 0x33, !PT ;  /* 0x00000004ff047212 */ /* 0x000fc400078e33ff */
[----:B------:R-:W-:Y:S02]  /*0570*/  @!P2 IADD3 R5, -R5, RZ, RZ ;  /* 0x000000ff0505a210 */ /* 0x000fe40007ffe1ff */
[----:B------:R-:W-:Y:S02]  /*0580*/  MOV R2, RZ ;  /* 0x000000ff00027202 */ /* 0x000fe40000000f00 */
[----:B------:R-:W-:Y:S02]  /*0590*/  SEL R5, R4, R5, !P0 ;  /* 0x0000000504057207 */ /* 0x000fe40004000000 */
[----:B------:R-:W-:Y:S01]  /*05a0*/  @!P4 IADD3 R6, -R6, RZ, RZ ;  /* 0x000000ff0606c210 */ /* 0x000fe20007ffe1ff */
[----:B------:R-:W-:Y:S01]  /*05b0*/  IMAD.HI.U32 R7, R3, R7, R2 ;  /* 0x0000000703077227 */ /* 0x000fe200078e0002 */
[----:B--2---:R-:W-:Y:S02]  /*05c0*/  SHF.R.U32.HI R2, RZ, 0x3, R134 ;  /* 0x00000003ff027819 */ /* 0x004fe40000011686 */
[----:B------:R-:W-:-:S02]  /*05d0*/  IADD3 R0, R0, R5, RZ ;  /* 0x0000000500007210 */ /* 0x000fc40007ffe0ff */
[----:B------:R-:W-:Y:S02]  /*05e0*/  SHF.R.U32.HI R3, RZ, 0x5, R134 ;  /* 0x00000005ff037819 */ /* 0x000fe40000011686 */
[----:B------:R-:W-:Y:S02]  /*05f0*/  SEL R4, R4, R6, !P0 ;  /* 0x0000000604047207 */ /* 0x000fe40004000000 */
[----:B------:R-:W-:Y:S02]  /*0600*/  SGXT.U32 R2, R2, 0x4 ;  /* 0x000000040202781a */ /* 0x000fe40000000000 */
[----:B------:R-:W-:Y:S02]  /*0610*/  SHF.L.U32 R0, R0, 0x6, RZ ;  /* 0x0000000600007819 */ /* 0x000fe400000006ff */
[----:B------:R-:W-:Y:S02]  /*0620*/  SGXT.U32 R3, R3, 0x2 ;  /* 0x000000020303781a */ /* 0x000fe40000000000 */
[----:B------:R-:W-:-:S02]  /*0630*/  SHF.R.S32.HI R8, RZ, 0x18, R4 ;  /* 0x00000018ff087819 */ /* 0x000fc40000011404 */
[----:B------:R-:W-:Y:S02]  /*0640*/  SHF.L.U32 R117, R4, 0x7, RZ ;  /* 0x0000000704757819 */ /* 0x000fe400000006ff */
[C---:B------:R-:W-:Y:S02]  /*0650*/  LOP3.LUT R4, R0.reuse, R2, RZ, 0xfc, !PT ;  /* 0x0000000200047212 */ /* 0x040fe400078efcff */
[C---:B------:R-:W-:Y:S02]  /*0660*/  LOP3.LUT R118, R0.reuse, R3, RZ, 0xfc, !PT ;  /* 0x0000000300767212 */ /* 0x040fe400078efcff */
[----:B------:R-:W-:Y:S02]  /*0670*/  LOP3.LUT R3, R0, 0x10, R2, 0xfe, !PT ;  /* 0x0000001000037812 */ /* 0x000fe400078efe02 */
[----:B------:R-:W-:Y:S02]  /*0680*/  IABS R6, R4 ;  /* 0x0000000400067213 */ /* 0x000fe40000000000 */
[----:B------:R-:W-:-:S02]  /*0690*/  IABS R10, R3 ;  /* 0x00000003000a7213 */ /* 0x000fc40000000000 */
[C-C-:B------:R-:W-:Y:S02]  /*06a0*/  LOP3.LUT R5, R0.reuse, 0x20, R2.reuse, 0xfe, !PT ;  /* 0x0000002000057812 */ /* 0x140fe400078efe02 */
[----:B------:R-:W-:Y:S01]  /*06b0*/  LOP3.LUT R9, R0, 0x30, R2, 0xfe, !PT ;  /* 0x0000003000097812 */ /* 0x000fe200078efe02 */
[----:B------:R-:W-:Y:S01]  /*06c0*/  IMAD.HI.U32 R0, R7, R6, RZ ;  /* 0x0000000607007227 */ /* 0x000fe200078e00ff */
[----:B------:R-:W-:Y:S02]  /*06d0*/  SGXT R8, R8, 0x1 ;  /* 0x000000010808781a */ /* 0x000fe40000000200 */
[----:B------:R-:W-:Y:S02]  /*06e0*/  LOP3.LUT R11, R117, R2, RZ, 0xfc, !PT ;  /* 0x00000002750b7212 */ /* 0x000fe400078efcff */
[----:B------:R-:W-:Y:S01]  /*06f0*/  ISETP.GE.AND P3, PT, R3, RZ, PT ;  /* 0x000000ff0300720c */ /* 0x000fe20003f66270 */
[----:B------:R-:W-:Y:S01]  /*0700*/  IMAD.HI.U32 R3, R7, R10, RZ ;  /* 0x0000000a07037227 */ /* 0x000fe200078e00ff */
[----:B------:R-:W-:-:S02]  /*0710*/  ISETP.GE.AND P0, PT, R4, RZ, PT ;  /* 0x000000ff0400720c */ /* 0x000fc40003f06270 */
[----:B------:R-:W-:Y:S02]  /*0720*/  LEA.HI R4, R8, R11, RZ, 0x7 ;  /* 0x0000000b08047211 */ /* 0x000fe400078f38ff */
[----:B------:R-:W-:Y:S02]  /*0730*/  IADD3 R0, -R0, RZ, RZ ;  /* 0x000000ff00007210 */ /* 0x000fe40007ffe1ff */
[----:B------:R-:W-:Y:S02]  /*0740*/  ISETP.GE.AND P2, PT, R5, RZ, PT ;  /* 0x000000ff0500720c */ /* 0x000fe40003f46270 */
[----:B------:R-:W-:Y:S01]  /*0750*/  IABS R14, R5 ;  /* 0x00000005000e7213 */ /* 0x000fe20000000000 */
[----:B------:R-:W-:Y:S01]  /*0760*/  IMAD R0, R15, R0, R6 ;  /* 0x000000000f007224 */ /* 0x000fe200078e0206 */
[----:B------:R-:W-:Y:S02]  /*0770*/  LOP3.LUT R4, R4, 0xffff80, RZ, 0xc0, !PT ;  /* 0x00ffff8004047812 */ /* 0x000fe400078ec0ff */
[----:B------:R-:W-:Y:S01]  /*0780*/  IADD3 R5, -R3, RZ, RZ ;  /* 0x000000ff03057210 */ /* 0x000fe20007ffe1ff */
[----:B------:R-:W-:Y:S01]  /*0790*/  IMAD.HI.U32 R3, R7, R14, RZ ;  /* 0x0000000e07037227 */ /* 0x000fe200078e00ff */
[----:B------:R-:W-:-:S02]  /*07a0*/  IABS R16, R9 ;  /* 0x0000000900107213 */ /* 0x000fc40000000000 */
[----:B------:R-:W-:Y:S01]  /*07b0*/  IADD3 R12, R11, -R4, RZ ;  /* 0x800000040b0c7210 */ /* 0x000fe20007ffe0ff */
[C---:B------:R-:W-:Y:S01]  /*07c0*/  IMAD R4, R15.reuse, R5, R10 ;  /* 0x000000050f047224 */ /* 0x040fe200078e020a */
[----:B------:R-:W-:Y:S01]  /*07d0*/  ISETP.GT.U32.AND P4, PT, R15, R0, PT ;  /* 0x000000000f00720c */ /* 0x000fe20003f84070 */
[----:B------:R-:W-:Y:S01]  /*07e0*/  IMAD.HI.U32 R7, R7, R16, RZ ;  /* 0x0000001007077227 */ /* 0x000fe200078e00ff */
[----:B------:R-:W-:Y:S02]  /*07f0*/  IADD3 R3, -R3, RZ, RZ ;  /* 0x000000ff03037210 */ /* 0x000fe40007ffe1ff */
[----:B------:R-:W-:Y:S02]  /*0800*/  ISETP.GT.U32.AND P6, PT, R15, R4, PT ;  /* 0x000000040f00720c */ /* 0x000fe40003fc4070 */
[----:B------:R-:W-:Y:S01]  /*0810*/  IADD3 R6, -R7, RZ, RZ ;  /* 0x000000ff07067210 */ /* 0x000fe20007ffe1ff */
[----:B------:R-:W-:Y:S01]  /*0820*/  IMAD R5, R15, R3, R14 ;  /* 0x000000030f057224 */ /* 0x000fe200078e020e */
[----:B------:R-:W-:-:S02]  /*0830*/  LOP3.LUT R10, R117, 0x10, R2, 0xfe, !PT ;  /* 0x00000010750a7812 */ /* 0x000fc400078efe02 */
[----:B------:R-:W-:Y:S01]  /*0840*/  LOP3.LUT R11, R117, 0x20, R2, 0xfe, !PT ;  /* 0x00000020750b7812 */ /* 0x000fe200078efe02 */
[----:B------:R-:W-:Y:S01]  /*0850*/  IMAD R6, R15, R6, R16 ;  /* 0x000000060f067224 */ /* 0x000fe200078e0210 */
[----:B------:R-:W-:Y:S02]  /*0860*/  LOP3.LUT R18, R117, 0x30, R2, 0xfe, !PT ;  /* 0x0000003075127812 */ /* 0x000fe400078efe02 */
[----:B------:R-:W-:Y:S02]  /*0870*/  @!P4 IADD3 R0, R0, -R15, RZ ;  /* 0x8000000f0000c210 */ /* 0x000fe40007ffe0ff */
[C---:B------:R-:W-:Y:S02]  /*0880*/  ISETP.GT.U32.AND P4, PT, R15.reuse, R5, PT ;  /* 0x000000050f00720c */ /* 0x040fe40003f84070 */
[----:B------:R-:W-:Y:S02]  /*0890*/  ISETP.GT.U32.AND P5, PT, R15, R6, PT ;  /* 0x000000060f00720c */ /* 0x000fe40003fa4070 */
[----:B------:R-:W-:-:S02]  /*08a0*/  @!P6 IADD3 R4, R4, -R15, RZ ;  /* 0x8000000f0404e210 */ /* 0x000fc40007ffe0ff */
[----:B------:R-:W-:Y:S02]  /*08b0*/  ISETP.GT.U32.AND P6, PT, R15, R0, PT ;  /* 0x000000000f00720c */ /* 0x000fe40003fc4070 */
[C---:B------:R-:W-:Y:S02]  /*08c0*/  LEA.HI R3, R8.reuse, R10, RZ, 0x7 ;  /* 0x0000000a08037211 */ /* 0x040fe400078f38ff */
[----:B------:R-:W-:Y:S02]  /*08d0*/  ISETP.GE.AND P1, PT, R9, RZ, PT ;  /* 0x000000ff0900720c */ /* 0x000fe40003f26270 */
[----:B------:R-:W-:Y:S02]  /*08e0*/  LEA.HI R7, R8, R11, RZ, 0x7 ;  /* 0x0000000b08077211 */ /* 0x000fe400078f38ff */
[-C--:B------:R-:W-:Y:S02]  /*08f0*/  @!P4 IADD3 R5, R5, -R15.reuse, RZ ;  /* 0x8000000f0505c210 */ /* 0x080fe40007ffe0ff */
[----:B------:R-:W-:-:S02]  /*0900*/  @!P5 IADD3 R6, R6, -R15, RZ ;  /* 0x8000000f0606d210 */ /* 0x000fc40007ffe0ff */
[C---:B------:R-:W-:Y:S02]  /*0910*/  ISETP.GT.U32.AND P4, PT, R15.reuse, R4, PT ;  /* 0x000000040f00720c */ /* 0x040fe40003f84070 */
[----:B------:R-:W-:Y:S02]  /*0920*/  @!P6 IADD3 R0, R0, -R15, RZ ;  /* 0x8000000f0000e210 */ /* 0x000fe40007ffe0ff */
[----:B------:R-:W-:Y:S02]  /*0930*/  LEA.HI R9, R8, R18, RZ, 0x7 ;  /* 0x0000001208097211 */ /* 0x000fe400078f38ff */
[C---:B------:R-:W-:Y:S02]  /*0940*/  ISETP.GT.U32.AND P5, PT, R15.reuse, R5, PT ;  /* 0x000000050f00720c */ /* 0x040fe40003fa4070 */
[----:B------:R-:W-:Y:S02]  /*0950*/  ISETP.GT.U32.AND P6, PT, R15, R6, PT ;  /* 0x000000060f00720c */ /* 0x000fe40003fc4070 */
[----:B------:R-:W-:-:S02]  /*0960*/  LOP3.LUT R3, R3, 0xffff80, RZ, 0xc0, !PT ;  /* 0x00ffff8003037812 */ /* 0x000fc400078ec0ff */
[--C-:B------:R-:W-:Y:S02]  /*0970*/  LOP3.LUT R20, R117, 0x40, R2.reuse, 0xfe, !PT ;  /* 0x0000004075147812 */ /* 0x100fe400078efe02 */
[----:B------:R-:W-:Y:S02]  /*0980*/  LOP3.LUT R7, R7, 0xffff80, RZ, 0xc0, !PT ;  /* 0x00ffff8007077812 */ /* 0x000fe400078ec0ff */
[----:B------:R-:W-:Y:S02]  /*0990*/  LOP3.LUT R9, R9, 0xffff80, RZ, 0xc0, !PT ;  /* 0x00ffff8009097812 */ /* 0x000fe400078ec0ff */
[----:B------:R-:W-:Y:S02]  /*09a0*/  IADD3 R14, R10, -R3, RZ ;  /* 0x800000030a0e7210 */ /* 0x000fe40007ffe0ff */
[----:B------:R-:W-:Y:S02]  /*09b0*/  LOP3.LUT R24, R117, 0x60, R2, 0xfe, !PT ;  /* 0x0000006075187812 */ /* 0x000fe400078efe02 */
[----:B------:R-:W-:-:S02]  /*09c0*/  LEA.HI R3, R8, R20, RZ, 0x7 ;  /* 0x0000001408037211 */ /* 0x000fc400078f38ff */
[----:B------:R-:W-:Y:S02]  /*09d0*/  IADD3 R16, R11, -R7, RZ ;  /* 0x800000070b107210 */ /* 0x000fe40007ffe0ff */
[----:B------:R-:W-:Y:S02]  /*09e0*/  IADD3 R18, R18, -R9, RZ ;  /* 0x8000000912127210 */ /* 0x000fe40007ffe0ff */
[C-C-:B------:R-:W-:Y:S02]  /*09f0*/  LOP3.LUT R22, R117.reuse, 0x50, R2.reuse, 0xfe, !PT ;  /* 0x0000005075167812 */ /* 0x140fe400078efe02 */
[----:B------:R-:W-:Y:S02]  /*0a00*/  LOP3.LUT R11, R117, 0x70, R2, 0xfe, !PT ;  /* 0x00000070750b7812 */ /* 0x000fe400078efe02 */
[----:B------:R-:W-:Y:S02]  /*0a10*/  LEA.HI R9, R8, R24, RZ, 0x7 ;  /* 0x0000001808097211 */ /* 0x000fe400078f38ff */
[----:B------:R-:W-:-:S02]  /*0a20*/  LOP3.LUT R3, R3, 0xffff80, RZ, 0xc0, !PT ;  /* 0x00ffff8003037812 */ /* 0x000fc400078ec0ff */
[----:B------:R-:W-:Y:S02]  /*0a30*/  LEA.HI R7, R8, R22, RZ, 0x7 ;  /* 0x0000001608077211 */ /* 0x000fe400078f38ff */
[----:B------:R-:W-:Y:S02]  /*0a40*/  @!P4 IADD3 R4, R4, -R15, RZ ;  /* 0x8000000f0404c210 */ /* 0x000fe40007ffe0ff */
[----:B------:R-:W-:Y:S02]  /*0a50*/  LEA.HI R8, R8, R11, RZ, 0x7 ;  /* 0x0000000b08087211 */ /* 0x000fe400078f38ff */
[----:B------:R-:W-:Y:S02]  /*0a60*/  LOP3.LUT R9, R9, 0xffff80, RZ, 0xc0, !PT ;  /* 0x00ffff8009097812 */ /* 0x000fe400078ec0ff */
[-C--:B------:R-:W-:Y:S02]  /*0a70*/  @!P5 IADD3 R5, R5, -R15.reuse, RZ ;  /* 0x8000000f0505d210 */ /* 0x080fe40007ffe0ff */
[----:B------:R-:W-:-:S02]  /*0a80*/  @!P6 IADD3 R6, R6, -R15, RZ ;  /* 0x8000000f0606e210 */ /* 0x000fc40007ffe0ff */
[----:B------:R-:W-:Y:S02]  /*0a90*/  IADD3 R20, R20, -R3, RZ ;  /* 0x8000000314147210 */ /* 0x000fe40007ffe0ff */
[----:B------:R-:W-:Y:S02]  /*0aa0*/  SHF.L.U32 R134, R134, 0x2, RZ ;  /* 0x0000000286867819 */ /* 0x000fe400000006ff */
[----:B------:R-:W-:Y:S02]  /*0ab0*/  ISETP.NE.AND P4, PT, RZ, c[0x0][0x178], PT ;  /* 0x00005e00ff007a0c */ /* 0x000fe40003f85270 */
[----:B------:R-:W-:Y:S02]  /*0ac0*/  LOP3.LUT R3, RZ, c[0x0][0x178], RZ, 0x33, !PT ;  /* 0x00005e00ff037a12 */ /* 0x000fe400078e33ff */
[----:B------:R-:W-:Y:S02]  /*0ad0*/  @!P0 IADD3 R0, -R0, RZ, RZ ;  /* 0x000000ff00008210 */ /* 0x000fe40007ffe1ff */
[----:B------:R-:W-:-:S02]  /*0ae0*/  @!P3 IADD3 R4, -R4, RZ, RZ ;  /* 0x000000ff0404b210 */ /* 0x000fc40007ffe1ff */
[----:B------:R-:W-:Y:S02]  /*0af0*/  LOP3.LUT R7, R7, 0xffff80, RZ, 0xc0, !PT ;  /* 0x00ffff8007077812 */ /* 0x000fe400078ec0ff */
[----:B------:R-:W-:Y:S02]  /*0b00*/  LOP3.LUT R8, R8, 0xffff80, RZ, 0xc0, !PT ;  /* 0x00ffff8008087812 */ /* 0x000fe400078ec0ff */
[----:B------:R-:W-:Y:S02]  /*0b10*/  IADD3 R24, R24, -R9, RZ ;  /* 0x8000000918187210 */ /* 0x000fe40007ffe0ff */
[----:B------:R-:W-:Y:S02]  /*0b20*/  @!P2 IADD3 R5, -R5, RZ, RZ ;  /* 0x000000ff0505a210 */ /* 0x000fe40007ffe1ff */
[----:B------:R-:W-:Y:S02]  /*0b30*/  @!P1 IADD3 R6, -R6, RZ, RZ ;  /* 0x000000ff06069210 */ /* 0x000fe40007ffe1ff */
[----:B------:R-:W-:-:S02]  /*0b40*/  LOP3.LUT R9, R134, 0x1c, RZ, 0xc0, !PT ;  /* 0x0000001c86097812 */ /* 0x000fc400078ec0ff */
[C---:B------:R-:W-:Y:S02]  /*0b50*/  SEL R36, R3.reuse, R0, !P4 ;  /* 0x0000000003247207 */ /* 0x040fe40006000000 */
[----:B------:R-:W-:Y:S02]  /*0b60*/  SEL R38, R3, R4, !P4 ;  /* 0x0000000403267207 */ /* 0x000fe40006000000 */
[----:B------:R-:W-:Y:S02]  /*0b70*/  IADD3 R22, R22, -R7, RZ ;  /* 0x8000000716167210 */ /* 0x000fe40007ffe0ff */
[----:B------:R-:W-:Y:S02]  /*0b80*/  IADD3 R26, R11, -R8, RZ ;  /* 0x800000080b1a7210 */ /* 0x000fe40007ffe0ff */
[C---:B------:R-:W-:Y:S02]  /*0b90*/  SEL R40, R3.reuse, R5, !P4 ;  /* 0x0000000503287207 */ /* 0x040fe40006000000 */
[----:B------:R-:W-:-:S02]  /*0ba0*/  SEL R10, R3, R6, !P4 ;  /* 0x00000006030a7207 */ /* 0x000fc40006000000 */
[C---:B------:R-:W-:Y:S02]  /*0bb0*/  LOP3.LUT R0, R2.reuse, 0x10, RZ, 0xfc, !PT ;  /* 0x0000001002007812 */ /* 0x040fe400078efcff */
[----:B------:R-:W-:Y:S02]  /*0bc0*/  LOP3.LUT R3, R2, 0x20, RZ, 0xfc, !PT ;  /* 0x0000002002037812 */ /* 0x000fe400078efcff */
[-C--:B------:R-:W-:Y:S02]  /*0bd0*/  LEA R21, R12, R9.reuse, 0x8 ;  /* 0x000000090c157211 */ /* 0x080fe400078e40ff */
[----:B------:R-:W-:Y:S02]  /*0be0*/  LOP3.LUT R4, R2, 0x30, RZ, 0xfc, !PT ;  /* 0x0000003002047812 */ /* 0x000fe400078efcff */
[-C--:B------:R-:W-:Y:S02]  /*0bf0*/  LEA R23, R14, R9.reuse, 0x8 ;  /* 0x000000090e177211 */ /* 0x080fe400078e40ff */
[----:B------:R-:W-:-:S02]  /*0c00*/  LEA R12, R36, R9, 0x8 ;  /* 0x00000009240c7211 */ /* 0x000fc400078e40ff */
[-C--:B------:R-:W-:Y:S01]  /*0c10*/  LEA R132, R2, R9.reuse, 0x5 ;  /* 0x0000000902847211 */ /* 0x080fe200078e28ff */
[----:B------:R-:W-:Y:S01]  /*0c20*/  CS2R R36, SRZ ;  /* 0x0000000000247805 */ /* 0x000fe2000001ff00 */
[----:B------:R-:W-:Y:S01]  /*0c30*/  LEA R25, R16, R9, 0x8 ;  /* 0x0000000910197211 */ /* 0x000fe200078e40ff */
[----:B------:R-:W-:Y:S01]  /*0c40*/  IMAD.WIDE R12, R12, R19, c[0x0][0x160] ;  /* 0x000058000c0c7625 */ /* 0x000fe200078e0213 */
[-C--:B------:R-:W-:Y:S02]  /*0c50*/  LEA R14, R38, R9.reuse, 0x8 ;  /* 0x00000009260e7211 */ /* 0x080fe400078e40ff */
[-C--:B------:R-:W-:Y:S01]  /*0c60*/  LEA R0, R0, R9.reuse, 0x5 ;  /* 0x0000000900007211 */ /* 0x080fe200078e28ff */
[----:B------:R-:W-:Y:S01]  /*0c70*/  CS2R R38, SRZ ;  /* 0x0000000000267805 */ /* 0x000fe2000001ff00 */
[----:B------:R-:W-:Y:S01]  /*0c80*/  LEA R18, R18, R9, 0x8 ;  /* 0x0000000912127211 */ /* 0x000fe200078e40ff */
[----:B------:R-:W-:Y:S01]  /*0c90*/  IMAD.WIDE R14, R14, R19, c[0x0][0x160] ;  /* 0x000058000e0e7625 */ /* 0x000fe200078e0213 */
[----:B------:R-:W-:-:S02]  /*0ca0*/  LEA R28, R20, R9, 0x8 ;  /* 0x00000009141c7211 */ /* 0x000fc400078e40ff */
[----:B------:R-:W-:Y:S01]  /*0cb0*/  LEA R30, R22, R9, 0x8 ;  /* 0x00000009161e7211 */ /* 0x000fe200078e40ff */
[----:B------:R-:W-:Y:S01]  /*0cc0*/  IMAD.WIDE R20, R21, R19, c[0x0][0x168] ;  /* 0x00005a0015147625 */ /* 0x000fe200078e0213 */
[-C--:B------:R-:W-:Y:S02]  /*0cd0*/  LEA R32, R24, R9.reuse, 0x8 ;  /* 0x0000000918207211 */ /* 0x080fe400078e40ff */
[----:B------:R-:W-:Y:S01]  /*0ce0*/  LEA R34, R26, R9, 0x8 ;  /* 0x000000091a227211 */ /* 0x000fe200078e40ff */
[----:B------:R-:W-:Y:S01]  /*0cf0*/  IMAD.WIDE R22, R23, R19, c[0x0][0x168] ;  /* 0x00005a0017167625 */ /* 0x000fe200078e0213 */
[-C--:B------:R-:W-:Y:S02]  /*0d00*/  LEA R16, R40, R9.reuse, 0x8 ;  /* 0x0000000928107211 */ /* 0x080fe400078e40ff */
[----:B------:R-:W-:Y:S01]  /*0d10*/  LEA R3, R3, R9, 0x5 ;  /* 0x0000000903037211 */ /* 0x000fe200078e28ff */
[----:B------:R-:W-:Y:S01]  /*0d20*/  IMAD.WIDE R24, R25, R19, c[0x0][0x168] ;  /* 0x00005a0019187625 */ /* 0x000fe200078e0213 */
[-C--:B------:R-:W-:Y:S01]  /*0d30*/  LEA R10, R10, R9.reuse, 0x8 ;  /* 0x000000090a0a7211 */ /* 0x080fe200078e40ff */
[----:B------:R-:W-:Y:S01]  /*0d40*/  CS2R R40, SRZ ;  /* 0x0000000000287805 */ /* 0x000fe2000001ff00 */
[----:B------:R-:W-:Y:S01]  /*0d50*/  LEA R4, R4, R9, 0x5 ;  /* 0x0000000904047211 */ /* 0x000fe200078e28ff */
[----:B------:R-:W-:Y:S01]  /*0d60*/  IMAD.WIDE R26, R18, R19, c[0x0][0x168] ;  /* 0x00005a00121a7625 */ /* 0x000fe200078e0213 */
[----:B------:R-:W-:-:S02]  /*0d70*/  SHF.L.U32 R132, R132, 0x2, RZ ;  /* 0x0000000284847819 */ /* 0x000fc400000006ff */
[----:B------:R-:W-:Y:S01]  /*0d80*/  LOP3.LUT R5, R2, 0x40, RZ, 0xfc, !PT ;  /* 0x0000004002057812 */ /* 0x000fe200078efcff */
[-C--:B------:R-:W-:Y:S01]  /*0d90*/  IMAD.WIDE R28, R28, R19.reuse, c[0x0][0x168] ;  /* 0x00005a001c1c7625 */ /* 0x080fe200078e0213 */
[----:B------:R-:W-:Y:S01]  /*0da0*/  SHF.L.U32 R130, R0, 0x2, RZ ;  /* 0x0000000200827819 */ /* 0x000fe200000006ff */
[----:B------:R1:W-:Y:S01]  /*0db0*/  LDGSTS.E.BYPASS.128 [R132], [R12.64] ;  /* 0x000000000c847fae */ /* 0x0003e2000b901c48 */
[----:B------:R-:W-:Y:S01]  /*0dc0*/  LOP3.LUT R6, R2, 0x50, RZ, 0xfc, !PT ;  /* 0x0000005002067812 */ /* 0x000fe200078efcff */
[-C--:B------:R-:W-:Y:S01]  /*0dd0*/  IMAD.WIDE R30, R30, R19.reuse, c[0x0][0x168] ;  /* 0x00005a001e1e7625 */ /* 0x080fe200078e0213 */
[----:B------:R-:W-:Y:S01]  /*0de0*/  SHF.L.U32 R128, R3, 0x2, RZ ;  /* 0x0000000203807819 */ /* 0x000fe200000006ff */
[----:B------:R2:W-:Y:S01]  /*0df0*/  LDGSTS.E.BYPASS.128 [R130], [R14.64] ;  /* 0x000000000e827fae */ /* 0x0005e2000b901c48 */
[----:B------:R-:W-:Y:S01]  /*0e00*/  LOP3.LUT R7, R2, 0x60, RZ, 0xfc, !PT ;  /* 0x0000006002077812 */ /* 0x000fe200078efcff */
[----:B------:R-:W-:Y:S01]  /*0e10*/  IMAD.WIDE R32, R32, R19, c[0x0][0x168] ;  /* 0x00005a0020207625 */ /* 0x000fe200078e0213 */
[----:B------:R-:W-:-:S02]  /*0e20*/  SHF.L.U32 R126, R4, 0x2, RZ ;  /* 0x00000002047e7819 */ /* 0x000fc400000006ff */
[----:B------:R-:W-:Y:S01]  /*0e30*/  LOP3.LUT R8, R2, 0x70, RZ, 0xfc, !PT ;  /* 0x0000007002087812 */ /* 0x000fe200078efcff */
[----:B------:R-:W-:Y:S01]  /*0e40*/  IMAD.WIDE R34, R34, R19, c[0x0][0x168] ;  /* 0x00005a0022227625 */ /* 0x000fe200078e0213 */
[-C--:B------:R-:W-:Y:S02]  /*0e50*/  LEA R5, R5, R9.reuse, 0x5 ;  /* 0x0000000905057211 */ /* 0x080fe400078e28ff */
[----:B------:R-:W-:Y:S01]  /*0e60*/  LEA R6, R6, R9, 0x5 ;  /* 0x0000000906067211 */ /* 0x000fe200078e28ff */
[----:B------:R-:W-:Y:S01]  /*0e70*/  IMAD.WIDE R16, R16, R19, c[0x0][0x160] ;  /* 0x0000580010107625 */ /* 0x000fe200078e0213 */
[-C--:B------:R-:W-:Y:S02]  /*0e80*/  LEA R7, R7, R9.reuse, 0x5 ;  /* 0x0000000907077211 */ /* 0x080fe400078e28ff */
[----:B------:R-:W-:Y:S01]  /*0e90*/  LEA R8, R8, R9, 0x5 ;  /* 0x0000000908087211 */ /* 0x000fe200078e28ff */
[----:B------:R-:W-:Y:S01]  /*0ea0*/  IMAD.WIDE R18, R10, R19, c[0x0][0x160] ;  /* 0x000058000a127625 */ /* 0x000fe200078e0213 */
[----:B------:R3:W-:Y:S01]  /*0eb0*/  LDGSTS.E.BYPASS.128 [R128], [R16.64] ;  /* 0x0000000010807fae */ /* 0x0007e2000b901c48 */
[----:B------:R-:W-:-:S02]  /*0ec0*/  SHF.L.U32 R124, R5, 0x2, RZ ;  /* 0x00000002057c7819 */ /* 0x000fc400000006ff */
[----:B------:R-:W-:Y:S01]  /*0ed0*/  SHF.L.U32 R123, R6, 0x2, RZ ;  /* 0x00000002067b7819 */ /* 0x000fe200000006ff */
[----:B------:R4:W-:Y:S01]  /*0ee0*/  LDGSTS.E.BYPASS.128 [R126], [R18.64] ;  /* 0x00000000127e7fae */ /* 0x0009e2000b901c48 */
[----:B------:R-:W-:Y:S02]  /*0ef0*/  SHF.L.U32 R122, R7, 0x2, RZ ;  /* 0x00000002077a7819 */ /* 0x000fe400000006ff */
[----:B------:R-:W-:Y:S01]  /*0f00*/  SHF.L.U32 R121, R8, 0x2, RZ ;  /* 0x0000000208797819 */ /* 0x000fe200000006ff */
[----:B------:R-:W0:Y:S01]  /*0f10*/  LDGDEPBAR ;  /* 0x00000000000079af */ /* 0x000e220000000000 */
[----:B------:R-:W-:Y:S02]  /*0f20*/  IADD3 R0, P1, R12, 0x100, RZ ;  /* 0x000001000c007810 */ /* 0x000fe40007f3e0ff */
[----:B------:R-:W-:Y:S01]  /*0f30*/  IADD3 R2, P0, R14, 0x100, RZ ;  /* 0x000001000e027810 */ /* 0x000fe20007f1e0ff */
[----:B------:R1:W-:Y:S01]  /*0f40*/  LDGSTS.E.BYPASS.128 [R132+0x4000], [R20.64] ;  /* 0x0400000014847fae */ /* 0x0003e2000b901c48 */
[----:B------:R-:W-:-:S02]  /*0f50*/  IADD3.X R3, RZ, R13, RZ, P1, !PT ;  /* 0x0000000dff037210 */ /* 0x000fc40000ffe4ff */
[----:B------:R-:W-:Y:S01]  /*0f60*/  IADD3.X R5, RZ, R15, RZ, P0, !PT ;  /* 0x0000000fff057210 */ /* 0x000fe200007fe4ff */
[----:B------:R1:W-:Y:S01]  /*0f70*/  LDGSTS.E.BYPASS.128 [R130+0x4000], [R22.64] ;  /* 0x0400000016827fae */ /* 0x0003e2000b901c48 */
[----:B------:R-:W-:Y:S02]  /*0f80*/  IADD3 R4, P1, R16, 0x100, RZ ;  /* 0x0000010010047810 */ /* 0x000fe40007f3e0ff */
[----:B------:R-:W-:Y:S01]  /*0f90*/  IADD3 R6, P0, R18, 0x100, RZ ;  /* 0x0000010012067810 */ /* 0x000fe20007f1e0ff */
[----:B------:R1:W-:Y:S01]  /*0fa0*/  LDGSTS.E.BYPASS.128 [R128+0x4000], [R24.64] ;  /* 0x0400000018807fae */ /* 0x0003e2000b901c48 */
[----:B------:R-:W-:Y:S02]  /*0fb0*/  IADD3.X R7, RZ, R17, RZ, P1, !PT ;  /* 0x00000011ff077210 */ /* 0x000fe40000ffe4ff */
[----:B------:R-:W-:Y:S01]  /*0fc0*/  IADD3.X R9, RZ, R19, RZ, P0, !PT ;  /* 0x00000013ff097210 */ /* 0x000fe200007fe4ff */
[----:B------:R1:W-:Y:S01]  /*0fd0*/  LDGSTS.E.BYPASS.128 [R126+0x4000], [R26.64] ;  /* 0x040000001a7e7fae */ /* 0x0003e2000b901c48 */
[----:B------:R-:W-:-:S02]  /*0fe0*/  IADD3 R8, P1, R20, 0x100, RZ ;  /* 0x0000010014087810 */ /* 0x000fc40007f3e0ff */
[----:B------:R-:W-:Y:S01]  /*0ff0*/  IADD3 R10, P0, R22, 0x100, RZ ;  /* 0x00000100160a7810 */ /* 0x000fe20007f1e0ff */
[----:B------:R1:W-:Y:S01]  /*1000*/  LDGSTS.E.BYPASS.128 [R124+0x4000], [R28.64] ;  /* 0x040000001c7c7fae */ /* 0x0003e2000b901c48 */
[----:B------:R-:W-:Y:S02]  /*1010*/  IADD3.X R11, RZ, R21, RZ, P1, !PT ;  /* 0x00000015ff0b7210 */ /* 0x000fe40000ffe4ff */
[----:B------:R-:W-:Y:S01]  /*1020*/  LOP3.LUT R120, R134, 0x7c, RZ, 0xc0, !PT ;  /* 0x0000007c86787812 */ /* 0x000fe200078ec0ff */
[----:B------:R1:W-:Y:S04]  /*1030*/  LDGSTS.E.BYPASS.128 [R123+0x4000], [R30.64] ;  /* 0x040000001e7b7fae */ /* 0x0003e8000b901c48 */
[----:B------:R1:W-:Y:S04]  /*1040*/  LDGSTS.E.BYPASS.128 [R122+0x4000], [R32.64] ;  /* 0x04000000207a7fae */ /* 0x0003e8000b901c48 */
[----:B------:R1:W-:Y:S04]  /*1050*/  LDGSTS.E.BYPASS.128 [R121+0x4000], [R34.64] ;  /* 0x0400000022797fae */ /* 0x0003e8000b901c48 */
[----:B------:R-:W0:Y:S04]  /*1060*/  LDGDEPBAR ;  /* 0x00000000000079af */ /* 0x000e280000000000 */
[----:B------:R-:W-:Y:S06]  /*1070*/  BAR.SYNC 0x0 ;  /* 0x0000000000007b1d */ /* 0x000fec0000000000 */
[----:B------:R-:W-:Y:S01]  /*1080*/  @!PT LDS RZ, [RZ] ;  /* 0x00000000fffff984 */ /* 0x000fe20000000800 */
[----:B------:R-:W-:Y:S01]  /*1090*/  @!PT LDS RZ, [RZ] ;  /* 0x00000000fffff984 */ /* 0x000fe20000000800 */
[----:B------:R-:W-:Y:S01]  /*10a0*/  @!PT LDS RZ, [RZ] ;  /* 0x00000000fffff984 */ /* 0x000fe20000000800 */
[----:B------:R1:W-:Y:S04]  /*10b0*/  LDGSTS.E.BYPASS.128 [R132+0x2000], [R12.64+0x80] ;  /* 0x020000800c847fae */ /* 0x0003e8000b901c48 */
[----:B------:R2:W-:Y:S04]  /*10c0*/  LDGSTS.E.BYPASS.128 [R130+0x2000], [R14.64+0x80] ;  /* 0x020000800e827fae */ /* 0x0005e8000b901c48 */
[----:B------:R3:W-:Y:S04]  /*10d0*/  LDGSTS.E.BYPASS.128 [R128+0x2000], [R16.64+0x80] ;  /* 0x0200008010807fae */ /* 0x0007e8000b901c48 */
[----:B------:R4:W-:Y:S01]  /*10e0*/  LDGSTS.E.BYPASS.128 [R126+0x2000], [R18.64+0x80] ;  /* 0x02000080127e7fae */ /* 0x0009e2000b901c48 */
[----:B-1----:R-:W-:-:S02]  /*10f0*/  IADD3.X R13, RZ, R23, RZ, P0, !PT ;  /* 0x00000017ff0d7210 */ /* 0x002fc400007fe4ff */
[----:B------:R-:W-:Y:S01]  /*1100*/  IADD3 R12, P1, R24, 0x100, RZ ;  /* 0x00000100180c7810 */ /* 0x000fe20007f3e0ff */
[----:B------:R-:W0:Y:S01]  /*1110*/  LDGDEPBAR ;  /* 0x00000000000079af */ /* 0x000e220000000000 */
[----:B--2---:R-:W-:Y:S02]  /*1120*/  IADD3 R14, P0, R26, 0x100, RZ ;  /* 0x000001001a0e7810 */ /* 0x004fe40007f1e0ff */
[----:B------:R-:W-:Y:S01]  /*1130*/  IADD3.X R15, RZ, R25, RZ, P1, !PT ;  /* 0x00000019ff0f7210 */ /* 0x000fe20000ffe4ff */
[----:B------:R1:W-:Y:S01]  /*1140*/  LDGSTS.E.BYPASS.128 [R132+0x8000], [R20.64+0x80] ;  /* 0x0800008014847fae */ /* 0x0003e2000b901c48 */
[----:B---3--:R-:W-:Y:S02]  /*1150*/  IADD3.X R17, RZ, R27, RZ, P0, !PT ;  /* 0x0000001bff117210 */ /* 0x008fe400007fe4ff */
[----:B------:R-:W-:Y:S01]  /*1160*/  IADD3 R16, P1, R28, 0x100, RZ ;  /* 0x000001001c107810 */ /* 0x000fe20007f3e0ff */
[----:B------:R1:W-:Y:S01]  /*1170*/  LDGSTS.E.BYPASS.128 [R130+0x8000], [R22.64+0x80] ;  /* 0x0800008016827fae */ /* 0x0003e2000b901c48 */
[----:B----4-:R-:W-:-:S02]  /*1180*/  IADD3 R18, P0, R30, 0x100, RZ ;  /* 0x000001001e127810 */ /* 0x010fc40007f1e0ff */
[----:B------:R-:W-:Y:S01]  /*1190*/  IADD3.X R19, RZ, R29, RZ, P1, !PT ;  /* 0x0000001dff137210 */ /* 0x000fe20000ffe4ff */
[----:B------:R2:W-:Y:S01]  /*11a0*/  LDGSTS.E.BYPASS.128 [R128+0x8000], [R24.64+0x80] ;  /* 0x0800008018807fae */ /* 0x0005e2000b901c48 */
[----:B------:R-:W-:Y:S02]  /*11b0*/  IADD3.X R112, RZ, R31, RZ, P0, !PT ;  /* 0x0000001fff707210 */ /* 0x000fe400007fe4ff */
[----:B------:R-:W-:Y:S01]  /*11c0*/  IADD3 R114, P1, R32, 0x100, RZ ;  /* 0x0000010020727810 */ /* 0x000fe20007f3e0ff */
[----:B------:R3:W-:Y:S01]  /*11d0*/  LDGSTS.E.BYPASS.128 [R126+0x8000], [R26.64+0x80] ;  /* 0x080000801a7e7fae */ /* 0x0007e2000b901c48 */
[----:B------:R-:W-:Y:S02]  /*11e0*/  IADD3 R116, P0, R34, 0x100, RZ ;  /* 0x0000010022747810 */ /* 0x000fe40007f1e0ff */
[----:B------:R-:W-:Y:S01]  /*11f0*/  IADD3.X R113, RZ, R33, RZ, P1, !PT ;  /* 0x00000021ff717210 */ /* 0x000fe20000ffe4ff */
[----:B------:R1:W-:Y:S01]  /*1200*/  LDGSTS.E.BYPASS.128 [R124+0x8000], [R28.64+0x80] ;  /* 0x080000801c7c7fae */ /* 0x0003e2000b901c48 */
[----:B------:R-:W-:-:S03]  /*1210*/  IADD3.X R115, RZ, R35, RZ, P0, !PT ;  /* 0x00000023ff737210 */ /* 0x000fc600007fe4ff */
[----:B------:R1:W-:Y:S01]  /*1220*/  LDGSTS.E.BYPASS.128 [R123+0x8000], [R30.64+0x80] ;  /* 0x080000801e7b7fae */ /* 0x0003e2000b901c48 */
[----:B--2---:R-:W-:-:S03]  /*1230*/  CS2R R24, SRZ ;  /* 0x0000000000187805 */ /* 0x004fc6000001ff00 */
[----:B------:R2:W-:Y:S01]  /*1240*/  LDGSTS.E.BYPASS.128 [R122+0x8000], [R32.64+0x80] ;  /* 0x08000080207a7fae */ /* 0x0005e2000b901c48 */
[----:B---3--:R-:W-:-:S03]  /*1250*/  CS2R R26, SRZ ;  /* 0x00000000001a7805 */ /* 0x008fc6000001ff00 */
[----:B------:R3:W-:Y:S01]  /*1260*/  LDGSTS.E.BYPASS.128 [R121+0x8000], [R34.64+0x80] ;  /* 0x0800008022797fae */ /* 0x0007e2000b901c48 */
[----:B------:R-:W-:-:S03]  /*1270*/  UMOV UR8, 0x4000 ;  /* 0x0000400000087882 */ /* 0x000fc60000000000 */
[----:B------:R-:W0:Y:S01]  /*1280*/  LDGDEPBAR ;  /* 0x00000000000079af */ /* 0x000e220000000000 */
[----:B--2---:R-:W-:Y:S01]  /*1290*/  CS2R R32, SRZ ;  /* 0x0000000000207805 */ /* 0x004fe2000001ff00 */
[----:B---3--:R-:W-:Y:S01]  /*12a0*/  CS2R R34, SRZ ;  /* 0x0000000000227805 */ /* 0x008fe2000001ff00 */
[----:B------:R-:W-:-:S04]  /*12b0*/  DEPBAR.LE SB0, 0x2 ;  /* 0x000080800000791a */ /* 0x000fc80000000000 */
[----:B-1----:R-:W-:Y:S06]  /*12c0*/  BAR.SYNC 0x0 ;  /* 0x0000000000007b1d */ /* 0x002fec0000000000 */
.L_x_1:
[----:B------:R-:W-:Y:S01]  /*12d0*/  LOP3.LUT R125, R134, 0x780, RZ, 0xc0, !PT ;  /* 0x00000780867d7812 */ /* 0x000fe200078ec0ff */
[----:B------:R-:W-:Y:S01]  /*12e0*/  ULDC.64 UR10, c[0x0][0x118] ;  /* 0x00004600000a7ab9 */ /* 0x000fe20000000a00 */
[----:B------:R-:W-:Y:S01]  /*12f0*/  LEA R129, R120, UR8, 0x7 ;  /* 0x0000000878817c11 */ /* 0x000fe2000f8e38ff */
[----:B------:R-:W-:Y:S01]  /*1300*/  UIADD3 UR4, UR4, 0x1, URZ ;  /* 0x0000000104047890 */ /* 0x000fe2000fffe03f */
[----:B------:R-:W-:Y:S01]  /*1310*/  IADD3 R127, R127, 0x20, RZ ;  /* 0x000000207f7f7810 */ /* 0x000fe20007ffe0ff */
[----:B------:R-:W-:Y:S01]  /*1320*/  LDS.128 R20, [R125.X4+UR5] ;  /* 0x000000057d147984 */ /* 0x000fe20008004c00 */
[----:B------:R-:W-:Y:S01]  /*1330*/  IADD3 R119, R119, 0x1, RZ ;  /* 0x0000000177777810 */ /* 0x000fe20007ffe0ff */
[----:B------:R-:W-:Y:S02]  /*1340*/  UISETP.GE.AND UP0, UPT, UR4, 0x2, UPT ;  /* 0x000000020400788c */ /* 0x000fe4000bf06270 */
[----:B------:R-:W1:Y:S01]  /*1350*/  LDS.128 R72, [R129+0x100] ;  /* 0x0001000081487984 */ /* 0x000e620000000c00 */
[----:B------:R-:W-:Y:S01]  /*1360*/  ISETP.GE.AND P1, PT, R119, 0x2, PT ;  /* 0x000000027700780c */ /* 0x000fe20003f26270 */
[----:B------:R-:W-:-:S02]  /*1370*/  USEL UR4, UR4, URZ, !UP0 ;  /* 0x0000003f04047287 */ /* 0x000fc4000c000000 */
[----:B------:R-:W2:Y:S01]  /*1380*/  LDS.128 R48, [R129] ;  /* 0x0000000081307984 */ /* 0x000ea20000000c00 */
[----:B------:R-:W-:Y:S01]  /*1390*/  SEL R119, R119, RZ, !P1 ;  /* 0x000000ff77777207 */ /* 0x000fe20004800000 */
[----:B------:R-:W-:Y:S02]  /*13a0*/  ULEA UR8, UR4, 0x4000, 0xe ;  /* 0x0000400004087891 */ /* 0x000fe4000f8e703f */
[----:B------:R-:W3:Y:S04]  /*13b0*/  LDS.128 R28, [R129+0x80] ;  /* 0x00008000811c7984 */ /* 0x000ee80000000c00 */
[----:B------:R-:W4:Y:S04]  /*13c0*/  LDS.128 R100, [R129+0x180] ;  /* 0x0001800081647984 */ /* 0x000f280000000c00 */
[----:B------:R-:W4:Y:S04]  /*13d0*/  LDS.128 R104, [R125.X4+UR5+0x80] ;  /* 0x000080057d687984 */ /* 0x000f280008004c00 */
[----:B------:R-:W4:Y:S01]  /*13e0*/  LDS.128 R84, [R125.X4+UR5+0x100] ;  /* 0x000100057d547984 */ /* 0x000f220008004c00 */
[C---:B-1----:R-:W-:Y:S01]  /*13f0*/  FFMA R110, R20.reuse, R72, R110 ;  /* 0x00000048146e7223 */ /* 0x042fe2000000006e */
[----:B--2---:R-:W-:-:S03]  /*1400*/  FFMA R108, R20, R48, R108 ;  /* 0x00000030146c7223 */ /* 0x004fc6000000006c */
[C---:B------:R-:W-:Y:S01]  /*1410*/  FFMA R131, R21.reuse, R73, R110 ;  /* 0x0000004915837223 */ /* 0x040fe2000000006e */
[----:B---3--:R-:W-:Y:S01]  /*1420*/  FFMA R136, R20, R28, R109 ;  /* 0x0000001c14887223 */ /* 0x008fe2000000006d */
[C---:B------:R-:W-:Y:S02]  /*1430*/  FFMA R135, R21.reuse, R49, R108 ;  /* 0x0000003115877223 */ /* 0x040fe4000000006c */
[----:B------:R-:W-:Y:S01]  /*1440*/  FFMA R138, R22, R74, R131 ;  /* 0x0000004a168a7223 */ /* 0x000fe20000000083 */
[----:B----4-:R-:W-:Y:S01]  /*1450*/  FFMA R20, R20, R100, R111 ;  /* 0x0000006414147223 */ /* 0x010fe2000000006f */
[C---:B------:R-:W-:Y:S01]  /*1460*/  FFMA R133, R21.reuse, R29, R136 ;  /* 0x0000001d15857223 */ /* 0x040fe20000000088 */
[----:B------:R-:W1:Y:S02]  /*1470*/  LDS.128 R108, [R125.X4+UR5+0x180] ;  /* 0x000180057d6c7984 */ /* 0x000e640008004c00 */
[----:B------:R-:W-:Y:S01]  /*1480*/  FFMA R21, R21, R101, R20 ;  /* 0x0000006515157223 */ /* 0x000fe20000000014 */
[C---:B------:R-:W-:Y:S01]  /*1490*/  FFMA R136, R22.reuse, R30, R133 ;  /* 0x0000001e16887223 */ /* 0x040fe20000000085 */
[----:B------:R-:W-:Y:S01]  /*14a0*/  FFMA R20, R22, R50, R135 ;  /* 0x0000003216147223 */ /* 0x000fe20000000087 */
[----:B------:R-:W-:Y:S01]  /*14b0*/  FFMA R62, R104, R72, R62 ;  /* 0x00000048683e7223 */ /* 0x000fe2000000003e */
[----:B------:R-:W-:Y:S01]  /*14c0*/  FFMA R22, R22, R102, R21 ;  /* 0x0000006616167223 */ /* 0x000fe20000000015 */
[C---:B------:R-:W-:Y:S01]  /*14d0*/  FFMA R60, R104.reuse, R48, R60 ;  /* 0x00000030683c7223 */ /* 0x040fe2000000003c */
[C---:B------:R-:W-:Y:S01]  /*14e0*/  FFMA R131, R23.reuse, R51, R20 ;  /* 0x0000003317837223 */ /* 0x040fe20000000014 */
[C---:B------:R-:W-:Y:S01]  /*14f0*/  FFMA R20, R104.reuse, R28, R61 ;  /* 0x0000001c68147223 */ /* 0x040fe2000000003d */
[C---:B------:R-:W-:Y:S01]  /*1500*/  FFMA R137, R23.reuse, R103, R22 ;  /* 0x0000006717897223 */ /* 0x040fe20000000016 */
[----:B------:R-:W-:Y:S01]  /*1510*/  FFMA R22, R104, R100, R63 ;  /* 0x0000006468167223 */ /* 0x000fe2000000003f */
[C---:B------:R-:W-:Y:S01]  /*1520*/  FFMA R133, R23.reuse, R31, R136 ;  /* 0x0000001f17857223 */ /* 0x040fe20000000088 */
[----:B------:R-:W-:Y:S01]  /*1530*/  FFMA R135, R23, R75, R138 ;  /* 0x0000004b17877223 */ /* 0x000fe2000000008a */
[C---:B------:R-:W-:Y:S01]  /*1540*/  FFMA R139, R105.reuse, R29, R20 ;  /* 0x0000001d698b7223 */ /* 0x040fe20000000014 */
[C---:B------:R-:W-:Y:S01]  /*1550*/  FFMA R61, R105.reuse, R101, R22 ;  /* 0x00000065693d7223 */ /* 0x040fe20000000016 */
[C---:B------:R-:W-:Y:S01]  /*1560*/  FFMA R63, R105.reuse, R73, R62 ;  /* 0x00000049693f7223 */ /* 0x040fe2000000003e */
[----:B------:R-:W2:Y:S01]  /*1570*/  LDS.128 R20, [R125.X4+UR5+0x800] ;  /* 0x000800057d147984 */ /* 0x000ea20008004c00 */
[----:B------:R-:W-:Y:S01]  /*1580*/  FFMA R105, R105, R49, R60 ;  /* 0x0000003169697223 */ /* 0x000fe2000000003c */
        /* <DEDUP_REMOVED lines=9> */
[----:B------:R-:W-:Y:S01]  /*1620*/  FFMA R32, R84, R48, R32 ;  /* 0x0000003054207223 */ /* 0x000fe20000000020 */
[C---:B------:R-:W-:Y:S01]  /*1630*/  FFMA R63, R85.reuse, R73, R60 ;  /* 0x00000049553f7223 */ /* 0x040fe2000000003c */
[C---:B------:R-:W-:Y:S01]  /*1640*/  FFMA R61, R85.reuse, R101, R62 ;  /* 0x00000065553d7223 */ /* 0x040fe2000000003e */
[C---:B------:R-:W-:Y:S01]  /*1650*/  FFMA R143, R85.reuse, R29, R34 ;  /* 0x0000001d558f7223 */ /* 0x040fe20000000022 */
[----:B------:R-:W-:Y:S01]  /*1660*/  FFMA R85, R85, R49, R32 ;  /* 0x0000003155557223 */ /* 0x000fe20000000020 */
[C---:B------:R-:W-:Y:S01]  /*1670*/  FFMA R62, R86.reuse, R74, R63 ;  /* 0x0000004a563e7223 */ /* 0x040fe2000000003f */
[----:B------:R-:W3:Y:S01]  /*1680*/  LDS.128 R32, [R125.X4+UR5+0x880] ;  /* 0x000880057d207984 */ /* 0x000ee20008004c00 */
[C---:B------:R-:W-:Y:S01]  /*1690*/  FFMA R60, R86.reuse, R30, R143 ;  /* 0x0000001e563c7223 */ /* 0x040fe2000000008f */
[C---:B------:R-:W-:Y:S01]  /*16a0*/  FFMA R84, R86.reuse, R102, R61 ;  /* 0x0000006656547223 */ /* 0x040fe2000000003d */
[----:B------:R-:W-:Y:S01]  /*16b0*/  FFMA R86, R86, R50, R85 ;  /* 0x0000003256567223 */ /* 0x000fe20000000055 */
[C---:B------:R-:W-:Y:S01]  /*16c0*/  FFMA R143, R87.reuse, R75, R62 ;  /* 0x0000004b578f7223 */ /* 0x040fe2000000003e */
[----:B------:R-:W-:Y:S01]  /*16d0*/  FFMA R85, R87, R31, R60 ;  /* 0x0000001f57557223 */ /* 0x000fe2000000003c */
[C---:B-1----:R-:W-:Y:S01]  /*16e0*/  FFMA R60, R108.reuse, R72, R38 ;  /* 0x000000486c3c7223 */ /* 0x042fe20000000026 */
        /* <DEDUP_REMOVED lines=8> */
[----:B------:R-:W1:Y:S01]  /*1770*/  LDS.128 R36, [R125.X4+UR5+0x900] ;  /* 0x000900057d247984 */ /* 0x000e620008004c00 */
[C---:B------:R-:W-:Y:S01]  /*1780*/  FFMA R60, R110.reuse, R30, R147 ;  /* 0x0000001e6e3c7223 */ /* 0x040fe20000000093 */
[----:B------:R-:W-:Y:S01]  /*1790*/  FFMA R145, R87, R103, R84 ;  /* 0x0000006757917223 */ /* 0x000fe20000000054 */
[C---:B------:R-:W-:Y:S01]  /*17a0*/  FFMA R84, R110.reuse, R102, R61 ;  /* 0x000000666e547223 */ /* 0x040fe2000000003d */
[----:B------:R-:W-:Y:S01]  /*17b0*/  FFMA R110, R110, R50, R109 ;  /* 0x000000326e6e7223 */ /* 0x000fe2000000006d */
[C---:B------:R-:W-:Y:S01]  /*17c0*/  FFMA R147, R111.reuse, R75, R62 ;  /* 0x0000004b6f937223 */ /* 0x040fe2000000003e */
[C---:B------:R-:W-:Y:S01]  /*17d0*/  FFMA R109, R111.reuse, R31, R60 ;  /* 0x0000001f6f6d7223 */ /* 0x040fe2000000003c */
[----:B------:R-:W-:Y:S01]  /*17e0*/  FFMA R149, R111, R103, R84 ;  /* 0x000000676f957223 */ /* 0x000fe20000000054 */
[C---:B--2---:R-:W-:Y:S01]  /*17f0*/  FFMA R62, R20.reuse, R100, R71 ;  /* 0x00000064143e7223 */ /* 0x044fe20000000047 */
[C---:B------:R-:W-:Y:S01]  /*1800*/  FFMA R60, R20.reuse, R28, R69 ;  /* 0x0000001c143c7223 */ /* 0x040fe20000000045 */
[C---:B------:R-:W-:Y:S01]  /*1810*/  FFMA R70, R20.reuse, R72, R70 ;  /* 0x0000004814467223 */ /* 0x040fe20000000046 */
[----:B------:R-:W-:Y:S01]  /*1820*/  FFMA R20, R20, R48, R68 ;  /* 0x0000003014147223 */ /* 0x000fe20000000044 */
[C---:B------:R-:W-:Y:S01]  /*1830*/  FFMA R69, R21.reuse, R101, R62 ;  /* 0x0000006515457223 */ /* 0x040fe2000000003e */
[C---:B------:R-:W-:Y:S01]  /*1840*/  FFMA R151, R21.reuse, R29, R60 ;  /* 0x0000001d15977223 */ /* 0x040fe2000000003c */
[C---:B------:R-:W-:Y:S01]  /*1850*/  FFMA R71, R21.reuse, R73, R70 ;  /* 0x0000004915477223 */ /* 0x040fe20000000046 */
[----:B------:R-:W-:Y:S01]  /*1860*/  FFMA R21, R21, R49, R20 ;  /* 0x0000003115157223 */ /* 0x000fe20000000014 */
[----:B------:R-:W2:Y:S01]  /*1870*/  LDS.128 R60, [R125.X4+UR5+0x980] ;  /* 0x000980057d3c7984 */ /* 0x000ea20008004c00 */
        /* <DEDUP_REMOVED lines=8> */
[C---:B---3--:R-:W-:Y:S01]  /*1900*/  FFMA R22, R32.reuse, R100, R67 ;  /* 0x0000006420167223 */ /* 0x048fe20000000043 */
[C---:B------:R-:W-:Y:S01]  /*1910*/  FFMA R20, R32.reuse, R28, R65 ;  /* 0x0000001c20147223 */ /* 0x040fe20000000041 */
[C---:B------:R-:W-:Y:S01]  /*1920*/  FFMA R66, R32.reuse, R72, R66 ;  /* 0x0000004820427223 */ /* 0x040fe20000000042 */
[----:B------:R-:W-:Y:S01]  /*1930*/  FFMA R32, R32, R48, R64 ;  /* 0x0000003020207223 */ /* 0x000fe20000000040 */
[C---:B------:R-:W-:Y:S01]  /*1940*/  FFMA R65, R33.reuse, R101, R22 ;  /* 0x0000006521417223 */ /* 0x040fe20000000016 */
[C---:B------:R-:W-:Y:S01]  /*1950*/  FFMA R155, R33.reuse, R29, R20 ;  /* 0x0000001d219b7223 */ /* 0x040fe20000000014 */
[C---:B------:R-:W-:Y:S01]  /*1960*/  FFMA R67, R33.reuse, R73, R66 ;  /* 0x0000004921437223 */ /* 0x040fe20000000042 */
[----:B------:R-:W3:Y:S01]  /*1970*/  LDS.128 R20, [R125.X4+UR5+0x1000] ;  /* 0x001000057d147984 */ /* 0x000ee20008004c00 */
        /* <DEDUP_REMOVED lines=17> */
[----:B------:R-:W1:Y:S01]  /*1a90*/  LDS.128 R32, [R125.X4+UR5+0x1080] ;  /* 0x001080057d207984 */ /* 0x000e620008004c00 */
[C---:B------:R-:W-:Y:S01]  /*1aa0*/  FFMA R66, R38.reuse, R102, R93 ;  /* 0x0000006626427223 */ /* 0x040fe2000000005d */
[C---:B------:R-:W-:Y:S01]  /*1ab0*/  FFMA R64, R38.reuse, R74, R95 ;  /* 0x0000004a26407223 */ /* 0x040fe2000000005f */
[C---:B------:R-:W-:Y:S01]  /*1ac0*/  FFMA R36, R38.reuse, R30, R159 ;  /* 0x0000001e26247223 */ /* 0x040fe2000000009f */
[----:B------:R-:W-:Y:S01]  /*1ad0*/  FFMA R38, R38, R50, R37 ;  /* 0x0000003226267223 */ /* 0x000fe20000000025 */
[C---:B------:R-:W-:Y:S01]  /*1ae0*/  FFMA R159, R39.reuse, R103, R66 ;  /* 0x00000067279f7223 */ /* 0x040fe20000000042 */
[C---:B--2---:R-:W-:Y:S01]  /*1af0*/  FFMA R46, R60.reuse, R72, R46 ;  /* 0x000000483c2e7223 */ /* 0x044fe2000000002e */
[C---:B------:R-:W-:Y:S01]  /*1b00*/  FFMA R93, R39.reuse, R31, R36 ;  /* 0x0000001f275d7223 */ /* 0x040fe20000000024 */
[C---:B------:R-:W-:Y:S01]  /*1b10*/  FFMA R161, R39.reuse, R51, R38 ;  /* 0x0000003327a17223 */ /* 0x040fe20000000026 */
[C---:B------:R-:W-:Y:S01]  /*1b20*/  FFMA R38, R60.reuse, R100, R47 ;  /* 0x000000643c267223 */ /* 0x040fe2000000002f */
[C---:B------:R-:W-:Y:S01]  /*1b30*/  FFMA R36, R60.reuse, R28, R45 ;  /* 0x0000001c3c247223 */ /* 0x040fe2000000002d */
[----:B------:R-:W-:Y:S01]  /*1b40*/  FFMA R95, R39, R75, R64 ;  /* 0x0000004b275f7223 */ /* 0x000fe20000000040 */
        /* <DEDUP_REMOVED lines=23> */
[----:B------:R-:W-:Y:S01]  /*1cc0*/  FFMA R63, R63, R51, R62 ;  /* 0x000000333f3f7223 */ /* 0x000fe2000000003e */
[C---:B------:R-:W-:Y:S01]  /*1cd0*/  FFMA R60, R22.reuse, R102, R77 ;  /* 0x00000066163c7223 */ /* 0x040fe2000000004d */
[C---:B------:R-:W-:Y:S01]  /*1ce0*/  FFMA R64, R22.reuse, R74, R79 ;  /* 0x0000004a16407223 */ /* 0x040fe2000000004f */
[----:B------:R-:W-:Y:S01]  /*1cf0*/  FFMA R62, R22, R50, R21 ;  /* 0x00000032163e7223 */ /* 0x000fe20000000015 */
[C---:B------:R-:W-:Y:S01]  /*1d00*/  FFMA R77, R23.reuse, R31, R20 ;  /* 0x0000001f174d7223 */ /* 0x040fe20000000014 */
[C---:B-1----:R-:W-:Y:S01]  /*1d10*/  FFMA R22, R32.reuse, R100, R43 ;  /* 0x0000006420167223 */ /* 0x042fe2000000002b */
[C---:B------:R-:W-:Y:S01]  /*1d20*/  FFMA R20, R32.reuse, R28, R41 ;  /* 0x0000001c20147223 */ /* 0x040fe20000000029 */
[C---:B------:R-:W-:Y:S01]  /*1d30*/  FFMA R42, R32.reuse, R72, R42 ;  /* 0x00000048202a7223 */ /* 0x040fe2000000002a */
[----:B------:R-:W-:Y:S01]  /*1d40*/  FFMA R32, R32, R48, R40 ;  /* 0x0000003020207223 */ /* 0x000fe20000000028 */
[C---:B------:R-:W-:Y:S01]  /*1d50*/  FFMA R60, R23.reuse, R103, R60 ;  /* 0x00000067173c7223 */ /* 0x040fe2000000003c */
[C---:B------:R-:W-:Y:S01]  /*1d60*/  FFMA R79, R23.reuse, R75, R64 ;  /* 0x0000004b174f7223 */ /* 0x040fe20000000040 */
[----:B------:R-:W-:Y:S01]  /*1d70*/  FFMA R62, R23, R51, R62 ;  /* 0x00000033173e7223 */ /* 0x000fe2000000003e */
[C---:B------:R-:W-:Y:S01]  /*1d80*/  FFMA R41, R33.reuse, R101, R22 ;  /* 0x0000006521297223 */ /* 0x040fe20000000016 */
[C---:B------:R-:W-:Y:S01]  /*1d90*/  FFMA R167, R33.reuse, R29, R20 ;  /* 0x0000001d21a77223 */ /* 0x040fe20000000014 */
[C---:B------:R-:W-:Y:S01]  /*1da0*/  FFMA R43, R33.reuse, R73, R42 ;  /* 0x00000049212b7223 */ /* 0x040fe2000000002a */
[----:B------:R-:W1:Y:S01]  /*1db0*/  LDS.128 R20, [R125.X4+UR5+0x1800] ;  /* 0x001800057d147984 */ /* 0x000e620008004c00 */
[----:B------:R-:W-:Y:S01]  /*1dc0*/  FFMA R33, R33, R49, R32 ;  /* 0x0000003121217223 */ /* 0x000fe20000000020 */
[C---:B------:R-:W-:Y:S01]  /*1dd0*/  FFMA R68, R34.reuse, R102, R41 ;  /* 0x0000006622447223 */ /* 0x040fe20000000029 */
        /* <DEDUP_REMOVED lines=16> */
[----:B------:R-:W2:Y:S01]  /*1ee0*/  LDS.128 R24, [R125.X4+UR5+0x1880] ;  /* 0x001880057d187984 */ /* 0x000ea20008004c00 */
[----:B------:R-:W-:Y:S01]  /*1ef0*/  FFMA R78, R38, R74, R35 ;  /* 0x0000004a264e7223 */ /* 0x000fe20000000023 */
[C---:B---3--:R-:W-:Y:S01]  /*1f00*/  FFMA R32, R44.reuse, R100, R83 ;  /* 0x000000642c207223 */ /* 0x048fe20000000053 */
[C---:B------:R-:W-:Y:S01]  /*1f10*/  FFMA R82, R44.reuse, R72, R82 ;  /* 0x000000482c527223 */ /* 0x040fe20000000052 */
[----:B------:R-:W-:Y:S01]  /*1f20*/  FFMA R80, R44, R48, R80 ;  /* 0x000000302c507223 */ /* 0x000fe20000000050 */
[----:B------:R-:W-:Y:S01]  /*1f30*/  FFMA R87, R87, R51, R86 ;  /* 0x0000003357577223 */ /* 0x000fe20000000056 */
[C---:B------:R-:W-:Y:S01]  /*1f40*/  FFMA R33, R45.reuse, R101, R32 ;  /* 0x000000652d217223 */ /* 0x040fe20000000020 */
[C---:B------:R-:W-:Y:S01]  /*1f50*/  FFMA R35, R45.reuse, R73, R82 ;  /* 0x000000492d237223 */ /* 0x040fe20000000052 */
[C---:B------:R-:W-:Y:S01]  /*1f60*/  FFMA R86, R38.reuse, R50, R37 ;  /* 0x0000003226567223 */ /* 0x040fe20000000025 */
[----:B------:R-:W-:Y:S01]  /*1f70*/  FFMA R76, R38, R30, R41 ;  /* 0x0000001e264c7223 */ /* 0x000fe20000000029 */
[C---:B------:R-:W-:Y:S01]  /*1f80*/  FFMA R92, R46.reuse, R102, R33 ;  /* 0x000000662e5c7223 */ /* 0x040fe20000000021 */
[C---:B------:R-:W-:Y:S01]  /*1f90*/  FFMA R82, R46.reuse, R74, R35 ;  /* 0x0000004a2e527223 */ /* 0x040fe20000000023 */
[----:B------:R-:W-:Y:S01]  /*1fa0*/  FFMA R37, R45, R49, R80 ;  /* 0x000000312d257223 */ /* 0x000fe20000000050 */
[----:B------:R-:W3:Y:S01]  /*1fb0*/  LDS.128 R32, [R125.X4+UR5+0x1900] ;  /* 0x001900057d207984 */ /* 0x000ee20008004c00 */
[C---:B------:R-:W-:Y:S01]  /*1fc0*/  FFMA R84, R39.reuse, R103, R84 ;  /* 0x0000006727547223 */ /* 0x040fe20000000054 */
[C---:B------:R-:W-:Y:S01]  /*1fd0*/  FFMA R78, R39.reuse, R75, R78 ;  /* 0x0000004b274e7223 */ /* 0x040fe2000000004e */
[C---:B------:R-:W-:Y:S01]  /*1fe0*/  FFMA R76, R39.reuse, R31, R76 ;  /* 0x0000001f274c7223 */ /* 0x040fe2000000004c */
[----:B------:R-:W-:Y:S01]  /*1ff0*/  FFMA R86, R39, R51, R86 ;  /* 0x0000003327567223 */ /* 0x000fe20000000056 */
        /* <DEDUP_REMOVED lines=12> */
[----:B------:R-:W-:Y:S01]  /*20c0*/  FFMA R106, R22, R74, R39 ;  /* 0x0000004a166a7223 */ /* 0x000fe20000000027 */
[----:B------:R-:W-:Y:S01]  /*20d0*/  FFMA R44, R44, R28, R81 ;  /* 0x0000001c2c2c7223 */ /* 0x000fe20000000051 */
[----:B------:R-:W1:Y:S01]  /*20e0*/  LDS.128 R36, [R125.X4+UR5+0x1980] ;  /* 0x001980057d247984 */ /* 0x000e620008004c00 */
[----:B------:R-:W-:Y:S01]  /*20f0*/  FFMA R111, R111, R51, R110 ;  /* 0x000000336f6f7223 */ /* 0x000fe2000000006e */
[C---:B------:R-:W-:Y:S01]  /*2100*/  FFMA R110, R22.reuse, R50, R41 ;  /* 0x00000032166e7223 */ /* 0x040fe20000000029 */
[----:B------:R-:W-:Y:S01]  /*2110*/  FFMA R104, R22, R30, R21 ;  /* 0x0000001e16687223 */ /* 0x000fe20000000015 */
[----:B------:R-:W-:Y:S01]  /*2120*/  FFMA R45, R45, R29, R44 ;  /* 0x0000001d2d2d7223 */ /* 0x000fe2000000002c */
[C---:B------:R-:W-:Y:S01]  /*2130*/  FFMA R108, R23.reuse, R103, R108 ;  /* 0x00000067176c7223 */ /* 0x040fe2000000006c */
[C---:B------:R-:W-:Y:S01]  /*2140*/  FFMA R106, R23.reuse, R75, R106 ;  /* 0x0000004b176a7223 */ /* 0x040fe2000000006a */
[C---:B------:R-:W-:Y:S01]  /*2150*/  FFMA R104, R23.reuse, R31, R104 ;  /* 0x0000001f17687223 */ /* 0x040fe20000000068 */
[C---:B--2---:R-:W-:Y:S01]  /*2160*/  FFMA R52, R24.reuse, R48, R52 ;  /* 0x0000003018347223 */ /* 0x044fe20000000034 */
[C---:B------:R-:W-:Y:S01]  /*2170*/  FFMA R20, R24.reuse, R28, R53 ;  /* 0x0000001c18147223 */ /* 0x040fe20000000035 */
[----:B------:R-:W-:Y:S01]  /*2180*/  FFMA R54, R24, R72, R54 ;  /* 0x0000004818367223 */ /* 0x000fe20000000036 */
[----:B------:R-:W-:Y:S01]  /*2190*/  FFMA R110, R23, R51, R110 ;  /* 0x00000033176e7223 */ /* 0x000fe2000000006e */
[C---:B------:R-:W-:Y:S01]  /*21a0*/  FFMA R41, R25.reuse, R49, R52 ;  /* 0x0000003119297223 */ /* 0x040fe20000000034 */
[C---:B------:R-:W-:Y:S01]  /*21b0*/  FFMA R23, R25.reuse, R29, R20 ;  /* 0x0000001d19177223 */ /* 0x040fe20000000014 */
[----:B------:R-:W-:Y:S01]  /*21c0*/  FFMA R21, R25, R73, R54 ;  /* 0x0000004919157223 */ /* 0x000fe20000000036 */
[----:B------:R-:W-:Y:S01]  /*21d0*/  FFMA R80, R46, R30, R45 ;  /* 0x0000001e2e507223 */ /* 0x000fe2000000002d */
[C---:B------:R-:W-:Y:S01]  /*21e0*/  FFMA R92, R47.reuse, R103, R92 ;  /* 0x000000672f5c7223 */ /* 0x040fe2000000005c */
[C---:B------:R-:W-:Y:S01]  /*21f0*/  FFMA R82, R47.reuse, R75, R82 ;  /* 0x0000004b2f527223 */ /* 0x040fe20000000052 */
[C---:B------:R-:W-:Y:S01]  /*2200*/  FFMA R94, R47.reuse, R51, R94 ;  /* 0x000000332f5e7223 */ /* 0x040fe2000000005e */
[----:B------:R-:W-:Y:S01]  /*2210*/  FFMA R80, R47, R31, R80 ;  /* 0x0000001f2f507223 */ /* 0x000fe20000000050 */
[----:B------:R-:W-:Y:S01]  /*2220*/  FFMA R24, R24, R100, R55 ;  /* 0x0000006418187223 */ /* 0x000fe20000000037 */
[C---:B------:R-:W-:Y:S01]  /*2230*/  FFMA R142, R26.reuse, R50, R41 ;  /* 0x000000321a8e7223 */ /* 0x040fe20000000029 */
[C---:B------:R-:W-:Y:S01]  /*2240*/  FFMA R136, R26.reuse, R30, R23 ;  /* 0x0000001e1a887223 */ /* 0x040fe20000000017 */
[----:B------:R-:W-:Y:S01]  /*2250*/  FFMA R138, R26, R74, R21 ;  /* 0x0000004a1a8a7223 */ /* 0x000fe20000000015 */
[----:B------:R-:W-:Y:S01]  /*2260*/  LDS.128 R40, [R129+0x90] ;  /* 0x0000900081287984 */ /* 0x000fe20000000c00 */
[----:B------:R-:W-:Y:S01]  /*2270*/  FFMA R25, R25, R101, R24 ;  /* 0x0000006519197223 */ /* 0x000fe20000000018 */
[----:B---3--:R-:W-:Y:S01]  /*2280*/  FFMA R24, R32, R28, R97 ;  /* 0x0000001c20187223 */ /* 0x008fe20000000061 */
[C---:B------:R-:W-:Y:S01]  /*2290*/  FFMA R138, R27.reuse, R75, R138 ;  /* 0x0000004b1b8a7223 */ /* 0x040fe2000000008a */
[----:B------:R-:W2:Y:S01]  /*22a0*/  LDS.128 R20, [R125.X4+UR5+0x10] ;  /* 0x000010057d147984 */ /* 0x000ea20008004c00 */
[----:B------:R-:W-:Y:S01]  /*22b0*/  FFMA R140, R26, R102, R25 ;  /* 0x000000661a8c7223 */ /* 0x000fe20000000019 */
[C---:B------:R-:W-:Y:S01]  /*22c0*/  FFMA R26, R32.reuse, R100, R99 ;  /* 0x00000064201a7223 */ /* 0x040fe20000000063 */
[C---:B------:R-:W-:Y:S01]  /*22d0*/  FFMA R136, R27.reuse, R31, R136 ;  /* 0x0000001f1b887223 */ /* 0x040fe20000000088 */
[----:B------:R-:W3:Y:S01]  /*22e0*/  LDS.128 R44, [R129+0x110] ;  /* 0x00011000812c7984 */ /* 0x000ee20000000c00 */
[C---:B------:R-:W-:Y:S01]  /*22f0*/  FFMA R140, R27.reuse, R103, R140 ;  /* 0x000000671b8c7223 */ /* 0x040fe2000000008c */
[----:B------:R-:W-:Y:S01]  /*2300*/  FFMA R142, R27, R51, R142 ;  /* 0x000000331b8e7223 */ /* 0x000fe2000000008e */
[C---:B------:R-:W-:Y:S01]  /*2310*/  FFMA R98, R32.reuse, R72, R98 ;  /* 0x0000004820627223 */ /* 0x040fe20000000062 */
[----:B------:R-:W4:Y:S01]  /*2320*/  LDS.128 R52, [R129+0x10] ;  /* 0x0000100081347984 */ /* 0x000f220000000c00 */
[C---:B------:R-:W-:Y:S01]  /*2330*/  FFMA R81, R33.reuse, R101, R26 ;  /* 0x0000006521517223 */ /* 0x040fe2000000001a */
[C---:B------:R-:W-:Y:S01]  /*2340*/  FFMA R97, R33.reuse, R29, R24 ;  /* 0x0000001d21617223 */ /* 0x040fe20000000018 */
[----:B------:R-:W-:Y:S01]  /*2350*/  FFMA R32, R32, R48, R96 ;  /* 0x0000003020207223 */ /* 0x000fe20000000060 */
[----:B------:R-:W4:Y:S01]  /*2360*/  LDS.128 R56, [R129+0x190] ;  /* 0x0001900081387984 */ /* 0x000f220000000c00 */
[C---:B------:R-:W-:Y:S01]  /*2370*/  FFMA R83, R33.reuse, R73, R98 ;  /* 0x0000004921537223 */ /* 0x040fe20000000062 */
[C---:B------:R-:W-:Y:S01]  /*2380*/  FFMA R98, R34.reuse, R102, R81 ;  /* 0x0000006622627223 */ /* 0x040fe20000000051 */
[----:B------:R-:W-:Y:S01]  /*2390*/  FFMA R33, R33, R49, R32 ;  /* 0x0000003121217223 */ /* 0x000fe20000000020 */
[----:B------:R-:W4:Y:S01]  /*23a0*/  LDS.128 R24, [R125.X4+UR5+0x90] ;  /* 0x000090057d187984 */ /* 0x000f220008004c00 */
        /* <DEDUP_REMOVED lines=8> */
[----:B------:R-:W1:Y:S01]  /*2430*/  LDS.128 R32, [R125.X4+UR5+0x110] ;  /* 0x000110057d207984 */ /* 0x000e620008004c00 */
        /* <DEDUP_REMOVED lines=14> */
[C---:B--2---:R-:W-:Y:S01]  /*2520*/  FFMA R30, R20.reuse, R40, R133 ;  /* 0x00000028141e7223 */ /* 0x044fe20000000085 */
[----:B------:R-:W-:Y:S01]  /*2530*/  FFMA R89, R39, R51, R38 ;  /* 0x0000003327597223 */ /* 0x000fe20000000026 */
[----:B---3--:R-:W-:-:S02]  /*2540*/  FFMA R36, R20, R44, R135 ;  /* 0x0000002c14247223 */ /* 0x008fc40000000087 */
[C---:B------:R-:W-:Y:S01]  /*2550*/  FFMA R39, R21.reuse, R41, R30 ;  /* 0x0000002915277223 */ /* 0x040fe2000000001e */
[----:B----4-:R-:W-:Y:S01]  /*2560*/  FFMA R28, R20, R52, R131 ;  /* 0x00000034141c7223 */ /* 0x010fe20000000083 */
[C---:B------:R-:W-:Y:S02]  /*2570*/  FFMA R37, R21.reuse, R45, R36 ;  /* 0x0000002d15257223 */ /* 0x040fe40000000024 */
[----:B------:R-:W-:Y:S01]  /*2580*/  FFMA R36, R22, R42, R39 ;  /* 0x0000002a16247223 */ /* 0x000fe20000000027 */
[----:B------:R-:W-:Y:S01]  /*2590*/  FFMA R20, R20, R56, R137 ;  /* 0x0000003814147223 */ /* 0x000fe20000000089 */
[C---:B------:R-:W-:Y:S01]  /*25a0*/  FFMA R49, R21.reuse, R53, R28 ;  /* 0x0000003515317223 */ /* 0x040fe2000000001c */
[C---:B------:R-:W-:Y:S01]  /*25b0*/  FFMA R38, R22.reuse, R46, R37 ;  /* 0x0000002e16267223 */ /* 0x040fe20000000025 */
[----:B------:R-:W2:Y:S01]  /*25c0*/  LDS.128 R28, [R125.X4+UR5+0x190] ;  /* 0x000190057d1c7984 */ /* 0x000ea20008004c00 */
[----:B------:R-:W-:Y:S01]  /*25d0*/  FFMA R21, R21, R57, R20 ;  /* 0x0000003915157223 */ /* 0x000fe20000000014 */
[----:B------:R-:W-:Y:S01]  /*25e0*/  FFMA R20, R22, R54, R49 ;  /* 0x0000003616147223 */ /* 0x000fe20000000031 */
[C---:B------:R-:W-:Y:S01]  /*25f0*/  FFMA R101, R23.reuse, R43, R36 ;  /* 0x0000002b17657223 */ /* 0x040fe20000000024 */
[----:B------:R-:W-:Y:S01]  /*2600*/  FFMA R36, R24, R56, R141 ;  /* 0x0000003818247223 */ /* 0x000fe2000000008d */
[----:B------:R-:W-:Y:S01]  /*2610*/  FFMA R22, R22, R58, R21 ;  /* 0x0000003a16167223 */ /* 0x000fe20000000015 */
[----:B------:R-:W-:Y:S01]  /*2620*/  FFMA R91, R23, R55, R20 ;  /* 0x00000037175b7223 */ /* 0x000fe20000000014 */
[C---:B------:R-:W-:Y:S01]  /*2630*/  FFMA R20, R24.reuse, R40, R105 ;  /* 0x0000002818147223 */ /* 0x040fe20000000069 */
        /* <DEDUP_REMOVED lines=8> */
[----:B------:R-:W3:Y:S01]  /*26c0*/  LDS.128 R20, [R125.X4+UR5+0x810] ;  /* 0x000810057d147984 */ /* 0x000ee20008004c00 */
        /* <DEDUP_REMOVED lines=90> */
[C---:B---3--:R-:W-:Y:S01]  /*2c70*/  FFMA R32, R28.reuse, R40, R61 ;  /* 0x000000281c207223 */ /* 0x048fe2000000003d */
        /* <DEDUP_REMOVED lines=13> */
[----:B------:R-:W-:Y:S01]  /*2d50*/  FFMA R163, R31, R43, R28 ;  /* 0x0000002b1fa37223 */ /* 0x000fe2000000001c */
[----:B------:R-:W-:Y:S01]  /*2d60*/  FFMA R159, R35, R59, R38 ;  /* 0x0000003b239f7223 */ /* 0x000fe20000000026 */
[C---:B-1----:R-:W-:Y:S01]  /*2d70*/  FFMA R60, R20.reuse, R56, R60 ;  /* 0x00000038143c7223 */ /* 0x042fe2000000003c */
        /* <DEDUP_REMOVED lines=21> */
[----:B------:R-:W2:Y:S01]  /*2ed0*/  LDS.128 R20, [R125.X4+UR5+0x1810] ;  /* 0x001810057d147984 */ /* 0x000ea20008004c00 */
[C---:B------:R-:W-:Y:S01]  /*2ee0*/  FFMA R64, R24.reuse, R40, R64 ;  /* 0x0000002818407223 */ /* 0x040fe20000000040 */
[C---:B------:R-:W-:Y:S01]  /*2ef0*/  FFMA R68, R24.reuse, R56, R68 ;  /* 0x0000003818447223 */ /* 0x040fe20000000044 */
[C---:B------:R-:W-:Y:S01]  /*2f00*/  FFMA R39, R25.reuse, R45, R66 ;  /* 0x0000002d19277223 */ /* 0x040fe20000000042 */
[----:B------:R-:W-:Y:S01]  /*2f10*/  FFMA R70, R24, R52, R70 ;  /* 0x0000003418467223 */ /* 0x000fe20000000046 */
[C---:B------:R-:W-:Y:S01]  /*2f20*/  FFMA R49, R25.reuse, R41, R64 ;  /* 0x0000002919317223 */ /* 0x040fe20000000040 */
[C---:B------:R-:W-:Y:S01]  /*2f30*/  FFMA R37, R25.reuse, R57, R68 ;  /* 0x0000003919257223 */ /* 0x040fe20000000044 */
[----:B------:R-:W4:Y:S01]  /*2f40*/  LDS.128 R64, [R125.X4+UR5+0x1890] ;  /* 0x001890057d407984 */ /* 0x000f220008004c00 */
[----:B------:R-:W-:Y:S01]  /*2f50*/  FFMA R25, R25, R53, R70 ;  /* 0x0000003519197223 */ /* 0x000fe20000000046 */
[C---:B------:R-:W-:Y:S01]  /*2f60*/  FFMA R70, R26.reuse, R46, R39 ;  /* 0x0000002e1a467223 */ /* 0x040fe20000000027 */
[C---:B------:R-:W-:Y:S01]  /*2f70*/  FFMA R96, R26.reuse, R58, R37 ;  /* 0x0000003a1a607223 */ /* 0x040fe20000000025 */
[C---:B------:R-:W-:Y:S01]  /*2f80*/  FFMA R68, R26.reuse, R42, R49 ;  /* 0x0000002a1a447223 */ /* 0x040fe20000000031 */
[----:B------:R-:W-:Y:S01]  /*2f90*/  FFMA R98, R26, R54, R25 ;  /* 0x000000361a627223 */ /* 0x000fe20000000019 */
[----:B------:R-:W4:Y:S01]  /*2fa0*/  LDS.128 R48, [R125.X4+UR5+0x1910] ;  /* 0x001910057d307984 */ /* 0x000f220008004c00 */
[C---:B------:R-:W-:Y:S01]  /*2fb0*/  FFMA R96, R27.reuse, R59, R96 ;  /* 0x0000003b1b607223 */ /* 0x040fe20000000060 */
[C---:B------:R-:W-:Y:S01]  /*2fc0*/  FFMA R70, R27.reuse, R47, R70 ;  /* 0x0000002f1b467223 */ /* 0x040fe20000000046 */
[C---:B------:R-:W-:Y:S01]  /*2fd0*/  FFMA R68, R27.reuse, R43, R68 ;  /* 0x0000002b1b447223 */ /* 0x040fe20000000044 */
[----:B------:R-:W-:Y:S01]  /*2fe0*/  FFMA R98, R27, R55, R98 ;  /* 0x000000371b627223 */ /* 0x000fe20000000062 */
[----:B------:R-:W4:Y:S01]  /*2ff0*/  LDS.128 R60, [R125.X4+UR5+0x1990] ;  /* 0x001990057d3c7984 */ /* 0x000f220008004c00 */
[C---:B-1----:R-:W-:Y:S01]  /*3000*/  FFMA R84, R32.reuse, R56, R84 ;  /* 0x0000003820547223 */ /* 0x042fe20000000054 */
[C---:B------:R-:W-:Y:S01]  /*3010*/  FFMA R78, R32.reuse, R44, R78 ;  /* 0x0000002c204e7223 */ /* 0x040fe2000000004e */
[C---:B------:R-:W-:Y:S01]  /*3020*/  FFMA R76, R32.reuse, R40, R76 ;  /* 0x00000028204c7223 */ /* 0x040fe2000000004c */
[----:B------:R-:W-:Y:S01]  /*3030*/  FFMA R86, R32, R52, R86 ;  /* 0x0000003420567223 */ /* 0x000fe20000000056 */
[C---:B------:R-:W-:Y:S01]  /*3040*/  FFMA R25, R33.reuse, R57, R84 ;  /* 0x0000003921197223 */ /* 0x040fe20000000054 */
[C---:B------:R-:W-:Y:S01]  /*3050*/  FFMA R27, R33.reuse, R45, R78 ;  /* 0x0000002d211b7223 */ /* 0x040fe2000000004e */
[C---:B------:R-:W-:Y:S01]  /*3060*/  FFMA R37, R33.reuse, R41, R76 ;  /* 0x0000002921257223 */ /* 0x040fe2000000004c */
[-C--:B------:R-:W-:Y:S01]  /*3070*/  FFMA R33, R33, R53.reuse, R86 ;  /* 0x0000003521217223 */ /* 0x080fe20000000056 */
[----:B------:R-:W-:Y:S01]  /*3080*/  FFMA R84, R34, R58, R25 ;  /* 0x0000003a22547223 */ /* 0x000fe20000000019 */
[C---:B---3--:R-:W-:Y:S01]  /*3090*/  FFMA R94, R28.reuse, R52, R94 ;  /* 0x000000341c5e7223 */ /* 0x048fe2000000005e */
        /* <DEDUP_REMOVED lines=24> */
[C---:B----4-:R-:W-:Y:S01]  /*3220*/  FFMA R142, R64.reuse, R52, R142 ;  /* 0x00000034408e7223 */ /* 0x050fe2000000008e */
        /* <DEDUP_REMOVED lines=23> */
[----:B------:R-:W-:Y:S01]  /*33a0*/  LDS.128 R36, [R125.X4+UR5+0x20] ;  /* 0x000020057d247984 */ /* 0x000fe20008004c00 */
[----:B------:R-:W-:Y:S01]  /*33b0*/  FFMA R65, R65, R57, R140 ;  /* 0x0000003941417223 */ /* 0x000fe2000000008c */
[C---:B------:R-:W-:Y:S01]  /*33c0*/  FFMA R64, R48.reuse, R40, R81 ;  /* 0x0000002830407223 */ /* 0x040fe20000000051 */
[----:B------:R-:W-:Y:S01]  /*33d0*/  FFMA R140, R48, R56, R97 ;  /* 0x00000038308c7223 */ /* 0x000fe20000000061 */
[----:B------:R-:W1:Y:S01]  /*33e0*/  LDS.128 R20, [R129+0xa0] ;  /* 0x0000a00081147984 */ /* 0x000e620000000c00 */
[----:B------:R-:W-:Y:S01]  /*33f0*/  FFMA R136, R66, R58, R65 ;  /* 0x0000003a42887223 */ /* 0x000fe20000000041 */
[C---:B------:R-:W-:Y:S01]  /*3400*/  FFMA R66, R48.reuse, R44, R83 ;  /* 0x0000002c30427223 */ /* 0x040fe20000000053 */
[C---:B------:R-:W-:Y:S01]  /*3410*/  FFMA R110, R67.reuse, R47, R110 ;  /* 0x0000002f436e7223 */ /* 0x040fe2000000006e */
[----:B------:R-:W2:Y:S01]  /*3420*/  LDS.128 R24, [R129+0x120] ;  /* 0x0001200081187984 */ /* 0x000ea20000000c00 */
[C---:B------:R-:W-:Y:S01]  /*3430*/  FFMA R136, R67.reuse, R59, R136 ;  /* 0x0000003b43887223 */ /* 0x040fe20000000088 */
[C---:B------:R-:W-:Y:S01]  /*3440*/  FFMA R108, R67.reuse, R43, R108 ;  /* 0x0000002b436c7223 */ /* 0x040fe2000000006c */
[----:B------:R-:W-:Y:S01]  /*3450*/  FFMA R138, R67, R55, R138 ;  /* 0x00000037438a7223 */ /* 0x000fe2000000008a */
[----:B------:R-:W3:Y:S01]  /*3460*/  LDS.128 R28, [R129+0x20] ;  /* 0x00002000811c7984 */ /* 0x000ee20000000c00 */
        /* <DEDUP_REMOVED lines=16> */
[----:B------:R-:W4:Y:S01]  /*3570*/  LDS.128 R48, [R125.X4+UR5+0x120] ;  /* 0x000120057d307984 */ /* 0x000f220008004c00 */
        /* <DEDUP_REMOVED lines=14> */
[----:B-1----:R-:W-:Y:S01]  /*3660*/  FFMA R42, R36, R20, R101 ;  /* 0x00000014242a7223 */ /* 0x002fe20000000065 */
[----:B------:R-:W-:-:S02]  /*3670*/  FFMA R73, R63, R59, R58 ;  /* 0x0000003b3f497223 */ /* 0x000fc4000000003a */
[----:B------:R-:W-:Y:S01]  /*3680*/  LDS.128 R60, [R125.X4+UR5+0x19a0] ;  /* 0x0019a0057d3c7984 */ /* 0x000fe20008004c00 */
[C---:B--2---:R-:W-:Y:S01]  /*3690*/  FFMA R44, R36.reuse, R24, R131 ;  /* 0x00000018242c7223 */ /* 0x044fe20000000083 */
[C---:B------:R-:W-:Y:S01]  /*36a0*/  FFMA R47, R37.reuse, R21, R42 ;  /* 0x00000015252f7223 */ /* 0x040fe2000000002a */
[----:B---3--:R-:W-:Y:S02]  /*36b0*/  FFMA R40, R36, R28, R91 ;  /* 0x0000001c24287223 */ /* 0x008fe4000000005b */
[C---:B------:R-:W-:Y:S01]  /*36c0*/  FFMA R45, R37.reuse, R25, R44 ;  /* 0x00000019252d7223 */ /* 0x040fe2000000002c */
[----:B------:R-:W-:Y:S01]  /*36d0*/  FFMA R44, R38, R22, R47 ;  /* 0x00000016262c7223 */ /* 0x000fe2000000002f */
[----:B----4-:R-:W-:Y:S01]  /*36e0*/  FFMA R36, R36, R32, R133 ;  /* 0x0000002024247223 */ /* 0x010fe20000000085 */
[C---:B------:R-:W-:Y:S01]  /*36f0*/  FFMA R53, R37.reuse, R29, R40 ;  /* 0x0000001d25357223 */ /* 0x040fe20000000028 */
[C---:B------:R-:W-:Y:S01]  /*3700*/  FFMA R46, R38.reuse, R26, R45 ;  /* 0x0000001a262e7223 */ /* 0x040fe2000000002d */
[----:B------:R-:W1:Y:S01]  /*3710*/  LDS.128 R40, [R125.X4+UR5+0x1a0] ;  /* 0x0001a0057d287984 */ /* 0x000e620008004c00 */
[----:B------:R-:W-:Y:S01]  /*3720*/  FFMA R37, R37, R33, R36 ;  /* 0x0000002125257223 */ /* 0x000fe20000000024 */
[----:B------:R-:W-:Y:S01]  /*3730*/  FFMA R36, R38, R30, R53 ;  /* 0x0000001e26247223 */ /* 0x000fe20000000035 */
        /* <DEDUP_REMOVED lines=12> */
[C---:B------:R-:W-:Y:S01]  /*3800*/  FFMA R44, R66.reuse, R22, R53 ;  /* 0x00000016422c7223 */ /* 0x040fe20000000035 */
[----:B------:R-:W2:Y:S01]  /*3810*/  LDS.128 R36, [R125.X4+UR5+0x820] ;  /* 0x000820057d247984 */ /* 0x000ea20008004c00 */
        /* <DEDUP_REMOVED lines=71> */
[C---:B-1----:R-:W-:Y:S01]  /*3c90*/  FFMA R44, R48.reuse, R20, R93 ;  /* 0x00000014302c7223 */ /* 0x042fe2000000005d */
        /* <DEDUP_REMOVED lines=13> */
[----:B------:R-:W-:Y:S01]  /*3d70*/  FFMA R50, R50, R30, R49 ;  /* 0x0000001e32327223 */ /* 0x000fe20000000031 */
[C---:B------:R-:W-:Y:S01]  /*3d80*/  FFMA R93, R51.reuse, R23, R48 ;  /* 0x00000017335d7223 */ /* 0x040fe20000000030 */
[----:B------:R-:W1:Y:S01]  /*3d90*/  LDS.128 R44, [R125.X4+UR5+0x10a0] ;  /* 0x0010a0057d2c7984 */ /* 0x000e620008004c00 */
[C---:B--2---:R-:W-:Y:S01]  /*3da0*/  FFMA R48, R40.reuse, R20, R163 ;  /* 0x0000001428307223 */ /* 0x044fe200000000a3 */
        /* <DEDUP_REMOVED lines=15> */
[----:B------:R-:W2:Y:S01]  /*3ea0*/  LDS.128 R48, [R125.X4+UR5+0x1120] ;  /* 0x001120057d307984 */ /* 0x000ea20008004c00 */
[C---:B---3--:R-:W-:Y:S01]  /*3eb0*/  FFMA R42, R36.reuse, R24, R79 ;  /* 0x00000018242a7223 */ /* 0x048fe2000000004f */
        /* <DEDUP_REMOVED lines=14> */
[-C--:B------:R-:W-:Y:S01]  /*3fa0*/  FFMA R90, R38, R30.reuse, R37 ;  /* 0x0000001e265a7223 */ /* 0x080fe20000000025 */
[C---:B------:R-:W-:Y:S01]  /*3fb0*/  FFMA R77, R39.reuse, R23, R36 ;  /* 0x00000017274d7223 */ /* 0x040fe20000000024 */
[C---:B------:R-:W-:Y:S01]  /*3fc0*/  FFMA R88, R39.reuse, R35, R88 ;  /* 0x0000002327587223 */ /* 0x040fe20000000058 */
[C---:B------:R-:W-:Y:S01]  /*3fd0*/  FFMA R79, R39.reuse, R27, R52 ;  /* 0x0000001b274f7223 */ /* 0x040fe20000000034 */
[-C--:B------:R-:W-:Y:S01]  /*3fe0*/  FFMA R90, R39, R31.reuse, R90 ;  /* 0x0000001f275a7223 */ /* 0x080fe2000000005a */
[----:B------:R-:W-:Y:S01]  /*3ff0*/  FFMA R66, R66, R30, R65 ;  /* 0x0000001e42427223 */ /* 0x000fe20000000041 */
[----:B------:R-:W4:Y:S01]  /*4000*/  LDS.128 R36, [R125.X4+UR5+0x1820] ;  /* 0x001820057d247984 */ /* 0x000f220008004c00 */
[C---:B-1----:R-:W-:Y:S01]  /*4010*/  FFMA R96, R44.reuse, R32, R96 ;  /* 0x000000202c607223 */ /* 0x042fe20000000060 */
[C---:B------:R-:W-:Y:S01]  /*4020*/  FFMA R70, R44.reuse, R24, R70 ;  /* 0x000000182c467223 */ /* 0x040fe20000000046 */
[----:B------:R-:W-:Y:S01]  /*4030*/  FFMA R137, R67, R31, R66 ;  /* 0x0000001f43897223 */ /* 0x000fe20000000042 */
        /* <DEDUP_REMOVED lines=23> */
[-C--:B------:R-:W-:Y:S01]  /*41b0*/  FFMA R49, R49, R29.reuse, R86 ;  /* 0x0000001d31317223 */ /* 0x080fe20000000056 */
[----:B------:R-:W-:Y:S01]  /*41c0*/  FFMA R84, R50, R34, R45 ;  /* 0x0000002232547223 */ /* 0x000fe2000000002d */
[C---:B---3--:R-:W-:Y:S01]  /*41d0*/  FFMA R94, R40.reuse, R28, R94 ;  /* 0x0000001c285e7223 */ /* 0x048fe2000000005e */
[C---:B------:R-:W-:Y:S01]  /*41e0*/  FFMA R92, R40.reuse, R32, R92 ;  /* 0x00000020285c7223 */ /* 0x040fe2000000005c */
[C---:B------:R-:W-:Y:S01]  /*41f0*/  FFMA R82, R40.reuse, R24, R82 ;  /* 0x0000001828527223 */ /* 0x040fe20000000052 */
[----:B------:R-:W-:Y:S01]  /*4200*/  FFMA R80, R40, R20, R80 ;  /* 0x0000001428507223 */ /* 0x000fe20000000050 */
[C---:B------:R-:W-:Y:S01]  /*4210*/  FFMA R78, R50.reuse, R26, R47 ;  /* 0x0000001a324e7223 */ /* 0x040fe2000000002f */
[-C--:B------:R-:W-:Y:S01]  /*4220*/  FFMA R86, R50, R30.reuse, R49 ;  /* 0x0000001e32567223 */ /* 0x080fe20000000031 */
        /* <DEDUP_REMOVED lines=35> */
[----:B------:R-:W-:Y:S01]  /*4460*/  FFMA R136, R64, R32, R136 ;  /* 0x0000002040887223 */ /* 0x000fe20000000088 */
[C---:B------:R-:W-:Y:S01]  /*4470*/  FFMA R108, R66.reuse, R22, R39 ;  /* 0x00000016426c7223 */ /* 0x040fe20000000027 */
[C---:B------:R-:W-:Y:S01]  /*4480*/  FFMA R110, R66.reuse, R26, R37 ;  /* 0x0000001a426e7223 */ /* 0x040fe20000000025 */
[----:B------:R-:W-:Y:S01]  /*4490*/  LDS.128 R52, [R125.X4+UR5+0x30] ;  /* 0x000030057d347984 */ /* 0x000fe20008004c00 */
[----:B------:R-:W-:Y:S01]  /*44a0*/  FFMA R65, R65, R33, R136 ;  /* 0x0000002141417223 */ /* 0x000fe20000000088 */
[----:B------:R-:W-:Y:S01]  /*44b0*/  FFMA R138, R66, R30, R41 ;  /* 0x0000001e428a7223 */ /* 0x000fe20000000029 */
[----:B--2---:R-:W-:Y:S01]  /*44c0*/  FFMA R64, R56, R20, R81 ;  /* 0x0000001438407223 */ /* 0x004fe20000000051 */
[----:B------:R-:W1:Y:S01]  /*44d0*/  LDS.128 R36, [R129+0xb0] ;  /* 0x0000b00081247984 */ /* 0x000e620000000c00 */
[----:B------:R-:W-:Y:S01]  /*44e0*/  FFMA R136, R66, R34, R65 ;  /* 0x0000002242887223 */ /* 0x000fe20000000041 */
[C---:B------:R-:W-:Y:S01]  /*44f0*/  FFMA R66, R56.reuse, R24, R83 ;  /* 0x0000001838427223 */ /* 0x040fe20000000053 */
[C---:B------:R-:W-:Y:S01]  /*4500*/  FFMA R140, R56.reuse, R32, R97 ;  /* 0x00000020388c7223 */ /* 0x040fe20000000061 */
[----:B------:R-:W2:Y:S01]  /*4510*/  LDS.128 R44, [R129+0x30] ;  /* 0x00003000812c7984 */ /* 0x000ea20000000c00 */
[C---:B------:R-:W-:Y:S01]  /*4520*/  FFMA R136, R67.reuse, R35, R136 ;  /* 0x0000002343887223 */ /* 0x040fe20000000088 */
[C---:B------:R-:W-:Y:S01]  /*4530*/  FFMA R110, R67.reuse, R27, R110 ;  /* 0x0000001b436e7223 */ /* 0x040fe2000000006e */
[C---:B------:R-:W-:Y:S01]  /*4540*/  FFMA R108, R67.reuse, R23, R108 ;  /* 0x00000017436c7223 */ /* 0x040fe2000000006c */
[----:B------:R-:W3:Y:S01]  /*4550*/  LDS.128 R40, [R129+0x130] ;  /* 0x0001300081287984 */ /* 0x000ee20000000c00 */
[----:B------:R-:W-:Y:S01]  /*4560*/  FFMA R138, R67, R31, R138 ;  /* 0x0000001f438a7223 */ /* 0x000fe2000000008a */
[C---:B------:R-:W-:Y:S01]  /*4570*/  FFMA R83, R57.reuse, R25, R66 ;  /* 0x0000001939537223 */ /* 0x040fe20000000042 */
[----:B------:R-:W-:Y:S01]  /*4580*/  FFMA R97, R57, R21, R64 ;  /* 0x0000001539617223 */ /* 0x000fe20000000040 */
[----:B------:R-:W-:Y:S01]  /*4590*/  FFMA R56, R56, R28, R99 ;  /* 0x0000001c38387223 */ /* 0x000fe20000000063 */
[----:B------:R-:W4:Y:S01]  /*45a0*/  LDS.128 R64, [R125.X4+UR5+0xb0] ;  /* 0x0000b0057d407984 */ /* 0x000f220008004c00 */
[C---:B------:R-:W-:Y:S01]  /*45b0*/  FFMA R84, R51.reuse, R35, R84 ;  /* 0x0000002333547223 */ /* 0x040fe20000000054 */
[C---:B------:R-:W-:Y:S01]  /*45c0*/  FFMA R78, R51.reuse, R27, R78 ;  /* 0x0000001b334e7223 */ /* 0x040fe2000000004e */
[C---:B------:R-:W-:Y:S01]  /*45d0*/  FFMA R76, R51.reuse, R23, R76 ;  /* 0x00000017334c7223 */ /* 0x040fe2000000004c */
[----:B------:R-:W-:Y:S01]  /*45e0*/  FFMA R86, R51, R31, R86 ;  /* 0x0000001f33567223 */ /* 0x000fe20000000056 */
[C---:B------:R-:W-:Y:S01]  /*45f0*/  FFMA R81, R57.reuse, R33, R140 ;  /* 0x0000002139517223 */ /* 0x040fe2000000008c */
[----:B------:R-:W4:Y:S01]  /*4600*/  LDS.128 R48, [R129+0x1b0] ;  /* 0x0001b00081307984 */ /* 0x000f220000000c00 */
        /* <DEDUP_REMOVED lines=22> */
[C---:B-1----:R-:W-:Y:S01]  /*4770*/  FFMA R22, R52.reuse, R36, R101 ;  /* 0x0000002434167223 */ /* 0x042fe20000000065 */
[----:B------:R-:W-:Y:S01]  /*4780*/  FFMA R75, R63, R27, R26 ;  /* 0x0000001b3f4b7223 */ /* 0x000fe2000000001a */
[----:B--2---:R-:W-:Y:S01]  /*4790*/  FFMA R20, R52, R44, R91 ;  /* 0x0000002c34147223 */ /* 0x004fe2000000005b */
[----:B------:R-:W-:Y:S01]  /*47a0*/  FFMA R34, R62, R34, R33 ;  /* 0x000000223e227223 */ /* 0x000fe20000000021 */
[----:B------:R-:W-:Y:S01]  /*47b0*/  FFMA R27, R53, R37, R22 ;  /* 0x00000025351b7223 */ /* 0x000fe20000000016 */
[----:B------:R-:W-:Y:S01]  /*47c0*/  FFMA R103, R63, R31, R30 ;  /* 0x0000001f3f677223 */ /* 0x000fe2000000001e */
[----:B---3--:R-:W-:Y:S01]  /*47d0*/  FFMA R24, R52, R40, R131 ;  /* 0x0000002834187223 */ /* 0x008fe20000000083 */
[C---:B------:R-:W-:Y:S01]  /*47e0*/  FFMA R29, R53.reuse, R45, R20 ;  /* 0x0000002d351d7223 */ /* 0x040fe20000000014 */
[C---:B------:R-:W-:Y:S01]  /*47f0*/  FFMA R26, R54.reuse, R38, R27 ;  /* 0x00000026361a7223 */ /* 0x040fe2000000001b */
[----:B------:R-:W1:Y:S01]  /*4800*/  LDS.128 R20, [R125.X4+UR5+0x1b0] ;  /* 0x0001b0057d147984 */ /* 0x000e620008004c00 */
[----:B------:R-:W-:Y:S01]  /*4810*/  FFMA R25, R53, R41, R24 ;  /* 0x0000002935197223 */ /* 0x000fe20000000018 */
[----:B------:R-:W-:Y:S01]  /*4820*/  FFMA R24, R54, R46, R29 ;  /* 0x0000002e36187223 */ /* 0x000fe2000000001d */
[C---:B------:R-:W-:Y:S01]  /*4830*/  FFMA R101, R55.reuse, R39, R26 ;  /* 0x0000002737657223 */ /* 0x040fe2000000001a */
[----:B----4-:R-:W-:Y:S01]  /*4840*/  FFMA R26, R64, R40, R107 ;  /* 0x00000028401a7223 */ /* 0x010fe2000000006b */
[----:B------:R-:W-:Y:S01]  /*4850*/  FFMA R28, R54, R42, R25 ;  /* 0x0000002a361c7223 */ /* 0x000fe20000000019 */
[----:B------:R-:W-:Y:S01]  /*4860*/  FFMA R91, R55, R47, R24 ;  /* 0x0000002f375b7223 */ /* 0x000fe20000000018 */
[C---:B------:R-:W-:Y:S01]  /*4870*/  FFMA R24, R64.reuse, R36, R105 ;  /* 0x0000002440187223 */ /* 0x040fe20000000069 */
[----:B------:R-:W-:Y:S01]  /*4880*/  FFMA R31, R65, R41, R26 ;  /* 0x00000029411f7223 */ /* 0x000fe2000000001a */
[----:B------:R-:W-:Y:S01]  /*4890*/  FFMA R131, R55, R43, R28 ;  /* 0x0000002b37837223 */ /* 0x000fe2000000001c */
[----:B------:R-:W-:Y:S01]  /*48a0*/  FFMA R28, R64, R48, R135 ;  /* 0x00000030401c7223 */ /* 0x000fe20000000087 */
[C---:B------:R-:W-:Y:S01]  /*48b0*/  FFMA R33, R65.reuse, R37, R24 ;  /* 0x0000002541217223 */ /* 0x040fe20000000018 */
[C---:B------:R-:W-:Y:S01]  /*48c0*/  FFMA R30, R66.reuse, R42, R31 ;  /* 0x0000002a421e7223 */ /* 0x040fe2000000001f */
[----:B------:R-:W2:Y:S01]  /*48d0*/  LDS.128 R24, [R125.X4+UR5+0x830] ;  /* 0x000830057d187984 */ /* 0x000ea20008004c00 */
[----:B------:R-:W-:Y:S01]  /*48e0*/  FFMA R29, R65, R49, R28 ;  /* 0x00000031411d7223 */ /* 0x000fe2000000001c */
        /* <DEDUP_REMOVED lines=9> */
[----:B------:R-:W-:Y:S01]  /*4980*/  FFMA R54, R54, R50, R53 ;  /* 0x0000003236367223 */ /* 0x000fe20000000035 */
        /* <DEDUP_REMOVED lines=13> */
[-C--:B------:R-:W-:Y:S01]  /*4a60*/  FFMA R133, R55, R51.reuse, R54 ;  /* 0x0000003337857223 */ /* 0x080fe20000000036 */
[----:B------:R-:W-:Y:S01]  /*4a70*/  FFMA R139, R59, R51, R52 ;  /* 0x000000333b8b7223 */ /* 0x000fe20000000034 */
[C---:B-1----:R-:W-:Y:S01]  /*4a80*/  FFMA R52, R20.reuse, R48, R143 ;  /* 0x0000003014347223 */ /* 0x042fe2000000008f */
        /* <DEDUP_REMOVED lines=85> */
[-C--:B------:R-:W-:Y:S01]  /*4fe0*/  FFMA R90, R24, R44.reuse, R90 ;  /* 0x0000002c185a7223 */ /* 0x080fe2000000005a */
        /* <DEDUP_REMOVED lines=8> */
[-C--:B------:R-:W-:Y:S01]  /*5070*/  FFMA R25, R25, R45.reuse, R90 ;  /* 0x0000002d19197223 */ /* 0x080fe2000000005a */
[C---:B------:R-:W-:Y:S01]  /*5080*/  FFMA R24, R26.reuse, R38, R57 ;  /* 0x000000261a187223 */ /* 0x040fe20000000039 */
[C---:B------:R-:W-:Y:S01]  /*5090*/  FFMA R88, R26.reuse, R50, R53 ;  /* 0x000000321a587223 */ /* 0x040fe20000000035 */
[----:B------:R-:W-:Y:S01]  /*50a0*/  FFMA R65, R65, R45, R64 ;  /* 0x0000002d41417223 */ /* 0x000fe20000000040 */
[C---:B------:R-:W-:Y:S01]  /*50b0*/  FFMA R52, R26.reuse, R42, R55 ;  /* 0x0000002a1a347223 */ /* 0x040fe20000000037 */
[-C--:B------:R-:W-:Y:S01]  /*50c0*/  FFMA R90, R26, R46.reuse, R25 ;  /* 0x0000002e1a5a7223 */ /* 0x080fe20000000019 */
[C---:B------:R-:W-:Y:S01]  /*50d0*/  FFMA R88, R27.reuse, R51, R88 ;  /* 0x000000331b587223 */ /* 0x040fe20000000058 */
[----:B------:R-:W-:Y:S01]  /*50e0*/  FFMA R66, R66, R46, R65 ;  /* 0x0000002e42427223 */ /* 0x000fe20000000041 */
[C---:B------:R-:W-:Y:S01]  /*50f0*/  FFMA R79, R27.reuse, R43, R52 ;  /* 0x0000002b1b4f7223 */ /* 0x040fe20000000034 */
[C---:B------:R-:W-:Y:S01]  /*5100*/  FFMA R77, R27.reuse, R39, R24 ;  /* 0x000000271b4d7223 */ /* 0x040fe20000000018 */
[-C--:B------:R-:W-:Y:S01]  /*5110*/  FFMA R90, R27, R47.reuse, R90 ;  /* 0x0000002f1b5a7223 */ /* 0x080fe2000000005a */
[----:B------:R-:W-:Y:S01]  /*5120*/  FFMA R137, R67, R47, R66 ;  /* 0x0000002f43897223 */ /* 0x000fe20000000042 */
[----:B------:R-:W4:Y:S01]  /*5130*/  LDS.128 R24, [R125.X4+UR5+0x1830] ;  /* 0x001830057d187984 */ /* 0x000f220008004c00 */
[C---:B-1----:R-:W-:Y:S01]  /*5140*/  FFMA R68, R28.reuse, R36, R68 ;  /* 0x000000241c447223 */ /* 0x042fe20000000044 */
        /* <DEDUP_REMOVED lines=14> */
[C---:B--2---:R-:W-:Y:S01]  /*5230*/  FFMA R84, R32.reuse, R48, R84 ;  /* 0x0000003020547223 */ /* 0x044fe20000000054 */
[C---:B------:R-:W-:Y:S01]  /*5240*/  FFMA R78, R32.reuse, R40, R78 ;  /* 0x00000028204e7223 */ /* 0x040fe2000000004e */
        /* <DEDUP_REMOVED lines=9> */
[-C--:B------:R-:W-:Y:S01]  /*52e0*/  FFMA R33, R33, R45.reuse, R86 ;  /* 0x0000002d21217223 */ /* 0x080fe20000000056 */
[C---:B---3--:R-:W-:Y:S01]  /*52f0*/  FFMA R94, R20.reuse, R44, R94 ;  /* 0x0000002c145e7223 */ /* 0x048fe2000000005e */
[C---:B------:R-:W-:Y:S01]  /*5300*/  FFMA R92, R20.reuse, R48, R92 ;  /* 0x00000030145c7223 */ /* 0x040fe2000000005c */
[C---:B------:R-:W-:Y:S01]  /*5310*/  FFMA R82, R20.reuse, R40, R82 ;  /* 0x0000002814527223 */ /* 0x040fe20000000052 */
[----:B------:R-:W-:Y:S01]  /*5320*/  FFMA R80, R20, R36, R80 ;  /* 0x0000002414507223 */ /* 0x000fe20000000050 */
        /* <DEDUP_REMOVED lines=13> */
[----:B------:R-:W2:Y:S01]  /*5400*/  LDS.128 R60, [R125.X4+UR5+0x19b0] ;  /* 0x0019b0057d3c7984 */ /* 0x000ea20008004c00 */
[C---:B------:R-:W-:Y:S01]  /*5410*/  FFMA R92, R23.reuse, R51, R92 ;  /* 0x00000033175c7223 */ /* 0x040fe2000000005c */
[C---:B------:R-:W-:Y:S01]  /*5420*/  FFMA R82, R23.reuse, R43, R82 ;  /* 0x0000002b17527223 */ /* 0x040fe20000000052 */
[C---:B------:R-:W-:Y:S01]  /*5430*/  FFMA R80, R23.reuse, R39, R80 ;  /* 0x0000002717507223 */ /* 0x040fe20000000050 */
[----:B------:R-:W-:Y:S01]  /*5440*/  FFMA R94, R23, R47, R94 ;  /* 0x0000002f175e7223 */ /* 0x000fe2000000005e */
[C---:B------:R-:W-:Y:S01]  /*5450*/  FFMA R106, R24.reuse, R44, R106 ;  /* 0x0000002c186a7223 */ /* 0x040fe2000000006a */
[-C--:B------:R-:W-:Y:S01]  /*5460*/  FFMA R100, R24, R36.reuse, R100 ;  /* 0x0000002418647223 */ /* 0x080fe20000000064 */
[C---:B------:R-:W-:Y:S01]  /*5470*/  FFMA R21, R25.reuse, R49, R104 ;  /* 0x0000003119157223 */ /* 0x040fe20000000068 */
[C---:B------:R-:W-:Y:S01]  /*5480*/  FFMA R23, R25.reuse, R41, R102 ;  /* 0x0000002919177223 */ /* 0x040fe20000000066 */
[C---:B-1----:R-:W-:Y:S01]  /*5490*/  FFMA R108, R64.reuse, R36, R108 ;  /* 0x00000024406c7223 */ /* 0x042fe2000000006c */
[----:B------:R-:W-:Y:S01]  /*54a0*/  FFMA R110, R64, R40, R110 ;  /* 0x00000028406e7223 */ /* 0x000fe2000000006e */
[C---:B------:R-:W-:Y:S01]  /*54b0*/  FFMA R29, R25.reuse, R45, R106 ;  /* 0x0000002d191d7223 */ /* 0x040fe2000000006a */
[-C--:B------:R-:W-:Y:S01]  /*54c0*/  FFMA R25, R25, R37.reuse, R100 ;  /* 0x0000002519197223 */ /* 0x080fe20000000064 */
[C---:B------:R-:W-:Y:S01]  /*54d0*/  FFMA R104, R26.reuse, R50, R21 ;  /* 0x000000321a687223 */ /* 0x040fe20000000015 */
[----:B------:R-:W-:Y:S01]  /*54e0*/  FFMA R102, R26, R42, R23 ;  /* 0x0000002a1a667223 */ /* 0x000fe20000000017 */
[----:B------:R-:W-:Y:S01]  /*54f0*/  FFMA R138, R64, R44, R138 ;  /* 0x0000002c408a7223 */ /* 0x000fe2000000008a */
[C---:B------:R-:W-:Y:S01]  /*5500*/  FFMA R23, R65.reuse, R37, R108 ;  /* 0x0000002541177223 */ /* 0x040fe2000000006c */
[C---:B------:R-:W-:Y:S01]  /*5510*/  FFMA R21, R65.reuse, R41, R110 ;  /* 0x0000002941157223 */ /* 0x040fe2000000006e */
[-C--:B------:R-:W-:Y:S01]  /*5520*/  FFMA R100, R26, R38.reuse, R25 ;  /* 0x000000261a647223 */ /* 0x080fe20000000019 */
[----:B------:R-:W-:Y:S01]  /*5530*/  FFMA R25, R65, R45, R138 ;  /* 0x0000002d41197223 */ /* 0x000fe2000000008a */
[----:B------:R-:W-:Y:S01]  /*5540*/  FFMA R76, R34, R38, R53 ;  /* 0x00000026224c7223 */ /* 0x000fe20000000035 */
[----:B------:R-:W-:Y:S01]  /*5550*/  FFMA R106, R26, R46, R29 ;  /* 0x0000002e1a6a7223 */ /* 0x000fe2000000001d */
[----:B------:R-:W-:Y:S01]  /*5560*/  FFMA R136, R64, R48, R136 ;  /* 0x0000003040887223 */ /* 0x000fe20000000088 */
[C---:B------:R-:W-:Y:S01]  /*5570*/  FFMA R108, R66.reuse, R38, R23 ;  /* 0x00000026426c7223 */ /* 0x040fe20000000017 */
[C---:B------:R-:W-:Y:S01]  /*5580*/  FFMA R110, R66.reuse, R42, R21 ;  /* 0x0000002a426e7223 */ /* 0x040fe20000000015 */
[----:B------:R-:W-:Y:S01]  /*5590*/  LDS.128 R52, [R125.X4+UR5+0x40] ;  /* 0x000040057d347984 */ /* 0x000fe20008004c00 */
[C---:B------:R-:W-:Y:S01]  /*55a0*/  FFMA R104, R27.reuse, R51, R104 ;  /* 0x000000331b687223 */ /* 0x040fe20000000068 */
[C---:B------:R-:W-:Y:S01]  /*55b0*/  FFMA R102, R27.reuse, R43, R102 ;  /* 0x0000002b1b667223 */ /* 0x040fe20000000066 */
[C---:B------:R-:W-:Y:S01]  /*55c0*/  FFMA R100, R27.reuse, R39, R100 ;  /* 0x000000271b647223 */ /* 0x040fe20000000064 */
[----:B------:R-:W-:Y:S01]  /*55d0*/  LDS.128 R20, [R129+0xc0] ;  /* 0x0000c00081147984 */ /* 0x000fe20000000c00 */
[----:B------:R-:W-:Y:S01]  /*55e0*/  FFMA R106, R27, R47, R106 ;  /* 0x0000002f1b6a7223 */ /* 0x000fe2000000006a */
[----:B------:R-:W-:Y:S01]  /*55f0*/  FFMA R65, R65, R49, R136 ;  /* 0x0000003141417223 */ /* 0x000fe20000000088 */
[----:B------:R-:W-:Y:S01]  /*5600*/  FFMA R138, R66, R46, R25 ;  /* 0x0000002e428a7223 */ /* 0x000fe20000000019 */
[----:B------:R-:W1:Y:S01]  /*5610*/  LDS.128 R28, [R129+0x40] ;  /* 0x00004000811c7984 */ /* 0x000e620000000c00 */
[----:B------:R-:W-:Y:S01]  /*5620*/  FFMA R64, R56, R36, R81 ;  /* 0x0000002438407223 */ /* 0x000fe20000000051 */
[----:B------:R-:W-:Y:S01]  /*5630*/  FFMA R136, R66, R50, R65 ;  /* 0x0000003242887223 */ /* 0x000fe20000000041 */
[C---:B------:R-:W-:Y:S01]  /*5640*/  FFMA R66, R56.reuse, R40, R83 ;  /* 0x0000002838427223 */ /* 0x040fe20000000053 */
[----:B------:R-:W3:Y:S01]  /*5650*/  LDS.128 R24, [R129+0x140] ;  /* 0x0001400081187984 */ /* 0x000ee20000000c00 */
[C---:B------:R-:W-:Y:S01]  /*5660*/  FFMA R140, R56.reuse, R48, R97 ;  /* 0x00000030388c7223 */ /* 0x040fe20000000061 */
[C---:B------:R-:W-:Y:S01]  /*5670*/  FFMA R136, R67.reuse, R51, R136 ;  /* 0x0000003343887223 */ /* 0x040fe20000000088 */
[C---:B------:R-:W-:Y:S01]  /*5680*/  FFMA R110, R67.reuse, R43, R110 ;  /* 0x0000002b436e7223 */ /* 0x040fe2000000006e */
[C---:B------:R-:W-:Y:S01]  /*5690*/  FFMA R108, R67.reuse, R39, R108 ;  /* 0x00000027436c7223 */ /* 0x040fe2000000006c */
        /* <DEDUP_REMOVED lines=33> */
[----:B------:R-:W-:Y:S01]  /*58b0*/  FFMA R38, R52, R20, R101 ;  /* 0x0000001434267223 */ /* 0x000fe20000000065 */
[----:B------:R-:W-:Y:S01]  /*58c0*/  FFMA R46, R62, R46, R45 ;  /* 0x0000002e3e2e7223 */ /* 0x000fe2000000002d */
[----:B------:R-:W-:Y:S01]  /*58d0*/  FFMA R75, R63, R43, R42 ;  /* 0x0000002b3f4b7223 */ /* 0x000fe2000000002a */
[----:B---3--:R-:W-:Y:S01]  /*58e0*/  FFMA R40, R52, R24, R131 ;  /* 0x0000001834287223 */ /* 0x008fe20000000083 */
[C---:B------:R-:W-:Y:S01]  /*58f0*/  FFMA R43, R53.reuse, R21, R38 ;  /* 0x00000015352b7223 */ /* 0x040fe20000000026 */
[C---:B------:R-:W-:Y:S01]  /*5900*/  FFMA R45, R53.reuse, R29, R36 ;  /* 0x0000001d352d7223 */ /* 0x040fe20000000024 */
[----:B------:R-:W-:Y:S01]  /*5910*/  FFMA R50, R62, R50, R49 ;  /* 0x000000323e327223 */ /* 0x000fe20000000031 */
[----:B------:R-:W1:Y:S01]  /*5920*/  LDS.128 R36, [R125.X4+UR5+0x1c0] ;  /* 0x0001c0057d247984 */ /* 0x000e620008004c00 */
[----:B------:R-:W-:Y:S01]  /*5930*/  FFMA R41, R53, R25, R40 ;  /* 0x0000001935297223 */ /* 0x000fe20000000028 */
[C---:B------:R-:W-:Y:S01]  /*5940*/  FFMA R42, R54.reuse, R22, R43 ;  /* 0x00000016362a7223 */ /* 0x040fe2000000002b */
[C---:B------:R-:W-:Y:S01]  /*5950*/  FFMA R40, R54.reuse, R30, R45 ;  /* 0x0000001e36287223 */ /* 0x040fe2000000002d */
[----:B------:R-:W-:Y:S01]  /*5960*/  FFMA R103, R63, R47, R46 ;  /* 0x0000002f3f677223 */ /* 0x000fe2000000002e */
[----:B------:R-:W-:Y:S01]  /*5970*/  FFMA R44, R54, R26, R41 ;  /* 0x0000001a362c7223 */ /* 0x000fe20000000029 */
[C---:B------:R-:W-:Y:S01]  /*5980*/  FFMA R101, R55.reuse, R23, R42 ;  /* 0x0000001737657223 */ /* 0x040fe2000000002a */
[C---:B------:R-:W-:Y:S01]  /*5990*/  FFMA R91, R55.reuse, R31, R40 ;  /* 0x0000001f375b7223 */ /* 0x040fe20000000028 */
[C---:B----4-:R-:W-:Y:S01]  /*59a0*/  FFMA R42, R64.reuse, R24, R107 ;  /* 0x00000018402a7223 */ /* 0x050fe2000000006b */
[C---:B------:R-:W-:Y:S01]  /*59b0*/  FFMA R40, R64.reuse, R20, R105 ;  /* 0x0000001440287223 */ /* 0x040fe20000000069 */
[----:B------:R-:W-:Y:S01]  /*59c0*/  FFMA R131, R55, R27, R44 ;  /* 0x0000001b37837223 */ /* 0x000fe2000000002c */
[-C--:B------:R-:W-:Y:S01]  /*59d0*/  FFMA R44, R64, R32.reuse, R135 ;  /* 0x00000020402c7223 */ /* 0x080fe20000000087 */
[C---:B------:R-:W-:Y:S01]  /*59e0*/  FFMA R47, R65.reuse, R25, R42 ;  /* 0x00000019412f7223 */ /* 0x040fe2000000002a */
[C---:B------:R-:W-:Y:S01]  /*59f0*/  FFMA R49, R65.reuse, R21, R40 ;  /* 0x0000001541317223 */ /* 0x040fe20000000028 */
[----:B------:R-:W-:Y:S01]  /*5a00*/  FFMA R52, R52, R32, R133 ;  /* 0x0000002034347223 */ /* 0x000fe20000000085 */
[----:B------:R-:W3:Y:S01]  /*5a10*/  LDS.128 R40, [R125.X4+UR5+0x840] ;  /* 0x000840057d287984 */ /* 0x000ee20008004c00 */
[-C--:B------:R-:W-:Y:S01]  /*5a20*/  FFMA R45, R65, R33.reuse, R44 ;  /* 0x00000021412d7223 */ /* 0x080fe2000000002c */
[C---:B------:R-:W-:Y:S01]  /*5a30*/  FFMA R46, R66.reuse, R26, R47 ;  /* 0x0000001a422e7223 */ /* 0x040fe2000000002f */
[C---:B------:R-:W-:Y:S01]  /*5a40*/  FFMA R44, R66.reuse, R22, R49 ;  /* 0x00000016422c7223 */ /* 0x040fe20000000031 */
[----:B------:R-:W-:Y:S01]  /*5a50*/  FFMA R53, R53, R33, R52 ;  /* 0x0000002135357223 */ /* 0x000fe20000000034 */
[----:B------:R-:W-:Y:S01]  /*5a60*/  FFMA R48, R66, R34, R45 ;  /* 0x0000002242307223 */ /* 0x000fe2000000002d */
[C---:B------:R-:W-:Y:S01]  /*5a70*/  FFMA R107, R67.reuse, R27, R46 ;  /* 0x0000001b436b7223 */ /* 0x040fe2000000002e */
[----:B------:R-:W-:Y:S01]  /*5a80*/  FFMA R105, R67, R23, R44 ;  /* 0x0000001743697223 */ /* 0x000fe2000000002c */
[C---:B--2---:R-:W-:Y:S01]  /*5a90*/  FFMA R46, R56.reuse, R24, R87 ;  /* 0x00000018382e7223 */ /* 0x044fe20000000057 */
        /* <DEDUP_REMOVED lines=13> */
[----:B------:R-:W-:Y:S01]  /*5b70*/  FFMA R52, R58, R34, R49 ;  /* 0x000000223a347223 */ /* 0x000fe20000000031 */
[C---:B------:R-:W-:Y:S01]  /*5b80*/  FFMA R87, R59.reuse, R27, R50 ;  /* 0x0000001b3b577223 */ /* 0x040fe20000000032 */
[C---:B------:R-:W-:Y:S01]  /*5b90*/  FFMA R85, R59.reuse, R23, R48 ;  /* 0x000000173b557223 */ /* 0x040fe20000000030 */
[C---:B-1----:R-:W-:Y:S01]  /*5ba0*/  FFMA R50, R36.reuse, R24, R111 ;  /* 0x0000001824327223 */ /* 0x042fe2000000006f */
[-C--:B------:R-:W-:Y:S01]  /*5bb0*/  FFMA R139, R59, R35.reuse, R52 ;  /* 0x000000233b8b7223 */ /* 0x080fe20000000034 */
        /* <DEDUP_REMOVED lines=66> */
[C---:B---3--:R-:W-:Y:S01]  /*5fe0*/  FFMA R48, R36.reuse, R20, R163 ;  /* 0x0000001424307223 */ /* 0x048fe200000000a3 */
        /* <DEDUP_REMOVED lines=13> */
[----:B------:R-:W-:Y:S01]  /*60c0*/  FFMA R163, R39, R23, R36 ;  /* 0x0000001727a37223 */ /* 0x000fe20000000024 */
[-C--:B------:R-:W-:Y:S01]  /*60d0*/  FFMA R159, R51, R35.reuse, R54 ;  /* 0x00000023339f7223 */ /* 0x080fe20000000036 */
[C---:B--2---:R-:W-:Y:S01]  /*60e0*/  FFMA R38, R40.reuse, R24, R79 ;  /* 0x0000001828267223 */ /* 0x044fe2000000004f */
[C---:B------:R-:W-:Y:S01]  /*60f0*/  FFMA R36, R40.reuse, R20, R77 ;  /* 0x0000001428247223 */ /* 0x040fe2000000004d */
[----:B------:R-:W2:Y:S01]  /*6100*/  LDS.128 R48, [R125.X4+UR5+0x1140] ;  /* 0x001140057d307984 */ /* 0x000ea20008004c00 */
[C---:B------:R-:W-:Y:S01]  /*6110*/  FFMA R72, R39.reuse, R35, R72 ;  /* 0x0000002327487223 */ /* 0x040fe20000000048 */
[C---:B------:R-:W-:Y:S01]  /*6120*/  FFMA R165, R39.reuse, R27, R52 ;  /* 0x0000001b27a57223 */ /* 0x040fe20000000034 */
[----:B------:R-:W-:Y:S01]  /*6130*/  FFMA R74, R39, R31, R74 ;  /* 0x0000001f274a7223 */ /* 0x000fe2000000004a */
[C---:B------:R-:W-:Y:S01]  /*6140*/  FFMA R55, R41.reuse, R25, R38 ;  /* 0x0000001929377223 */ /* 0x040fe20000000026 */
[C---:B------:R-:W-:Y:S01]  /*6150*/  FFMA R57, R41.reuse, R21, R36 ;  /* 0x0000001529397223 */ /* 0x040fe20000000024 */
[C---:B------:R-:W-:Y:S01]  /*6160*/  FFMA R88, R40.reuse, R32, R88 ;  /* 0x0000002028587223 */ /* 0x040fe20000000058 */
[----:B------:R-:W3:Y:S01]  /*6170*/  LDS.128 R36, [R125.X4+UR5+0x11c0] ;  /* 0x0011c0057d247984 */ /* 0x000ee20008004c00 */
[-C--:B------:R-:W-:Y:S01]  /*6180*/  FFMA R90, R40, R28.reuse, R90 ;  /* 0x0000001c285a7223 */ /* 0x080fe2000000005a */
[----:B------:R-:W-:Y:S01]  /*6190*/  FFMA R64, R64, R28, R137 ;  /* 0x0000001c40407223 */ /* 0x000fe20000000089 */
[C---:B------:R-:W-:Y:S01]  /*61a0*/  FFMA R53, R41.reuse, R33, R88 ;  /* 0x0000002129357223 */ /* 0x040fe20000000058 */
[C---:B------:R-:W-:Y:S01]  /*61b0*/  FFMA R40, R42.reuse, R22, R57 ;  /* 0x000000162a287223 */ /* 0x040fe20000000039 */
[-C--:B------:R-:W-:Y:S01]  /*61c0*/  FFMA R41, R41, R29.reuse, R90 ;  /* 0x0000001d29297223 */ /* 0x080fe2000000005a */
        /* <DEDUP_REMOVED lines=8> */
[C---:B-1----:R-:W-:Y:S01]  /*6250*/  FFMA R96, R44.reuse, R32, R96 ;  /* 0x000000202c607223 */ /* 0x042fe20000000060 */
[C---:B------:R-:W-:Y:S01]  /*6260*/  FFMA R70, R44.reuse, R24, R70 ;  /* 0x000000182c467223 */ /* 0x040fe20000000046 */
[----:B------:R-:W-:Y:S01]  /*6270*/  FFMA R68, R44, R20, R68 ;  /* 0x000000142c447223 */ /* 0x000fe20000000044 */
[----:B------:R-:W-:Y:S01]  /*6280*/  FFMA R66, R66, R30, R65 ;  /* 0x0000001e42427223 */ /* 0x000fe20000000041 */
[----:B------:R-:W-:Y:S01]  /*6290*/  FFMA R98, R44, R28, R98 ;  /* 0x0000001c2c627223 */ /* 0x000fe20000000062 */
[----:B------:R-:W1:Y:S01]  /*62a0*/  LDS.128 R40, [R125.X4+UR5+0x1840] ;  /* 0x001840057d287984 */ /* 0x000e620008004c00 */
[C---:B------:R-:W-:Y:S01]  /*62b0*/  FFMA R53, R45.reuse, R33, R96 ;  /* 0x000000212d357223 */ /* 0x040fe20000000060 */
[C---:B------:R-:W-:Y:S01]  /*62c0*/  FFMA R55, R45.reuse, R25, R70 ;  /* 0x000000192d377223 */ /* 0x040fe20000000046 */
[C---:B------:R-:W-:Y:S01]  /*62d0*/  FFMA R57, R45.reuse, R21, R68 ;  /* 0x000000152d397223 */ /* 0x040fe20000000044 */
[----:B------:R-:W-:Y:S01]  /*62e0*/  FFMA R45, R45, R29, R98 ;  /* 0x0000001d2d2d7223 */ /* 0x000fe20000000062 */
[----:B------:R-:W-:Y:S01]  /*62f0*/  FFMA R137, R67, R31, R66 ;  /* 0x0000001f43897223 */ /* 0x000fe20000000042 */
[C---:B------:R-:W-:Y:S01]  /*6300*/  FFMA R96, R46.reuse, R34, R53 ;  /* 0x000000222e607223 */ /* 0x040fe20000000035 */
[----:B------:R-:W4:Y:S01]  /*6310*/  LDS.128 R64, [R125.X4+UR5+0x18c0] ;  /* 0x0018c0057d407984 */ /* 0x000f220008004c00 */
        /* <DEDUP_REMOVED lines=8> */
[----:B------:R-:W-:Y:S01]  /*63a0*/  FFMA R98, R47, R31, R98 ;  /* 0x0000001f2f627223 */ /* 0x000fe20000000062 */
[C---:B------:R-:W-:Y:S01]  /*63b0*/  FFMA R76, R48.reuse, R20, R76 ;  /* 0x00000014304c7223 */ /* 0x040fe2000000004c */
[C---:B------:R-:W-:Y:S01]  /*63c0*/  FFMA R45, R49.reuse, R33, R84 ;  /* 0x00000021312d7223 */ /* 0x040fe20000000054 */
[----:B------:R-:W-:Y:S01]  /*63d0*/  FFMA R47, R49, R25, R78 ;  /* 0x00000019312f7223 */ /* 0x000fe2000000004e */
[----:B------:R-:W-:Y:S01]  /*63e0*/  FFMA R86, R48, R28, R86 ;  /* 0x0000001c30567223 */ /* 0x000fe20000000056 */
[C---:B---3--:R-:W-:Y:S01]  /*63f0*/  FFMA R92, R36.reuse, R32, R92 ;  /* 0x00000020245c7223 */ /* 0x048fe2000000005c */
[----:B------:R-:W-:Y:S01]  /*6400*/  FFMA R82, R36, R24, R82 ;  /* 0x0000001824527223 */ /* 0x000fe20000000052 */
[C---:B------:R-:W-:Y:S01]  /*6410*/  FFMA R84, R50.reuse, R34, R45 ;  /* 0x0000002232547223 */ /* 0x040fe2000000002d */
[----:B------:R-:W-:Y:S01]  /*6420*/  FFMA R78, R50, R26, R47 ;  /* 0x0000001a324e7223 */ /* 0x000fe2000000002f */
[C---:B------:R-:W-:Y:S01]  /*6430*/  FFMA R45, R37.reuse, R33, R92 ;  /* 0x00000021252d7223 */ /* 0x040fe2000000005c */
[----:B------:R-:W-:Y:S01]  /*6440*/  FFMA R47, R37, R25, R82 ;  /* 0x00000019252f7223 */ /* 0x000fe20000000052 */
[C---:B------:R-:W-:Y:S01]  /*6450*/  FFMA R53, R49.reuse, R21, R76 ;  /* 0x0000001531357223 */ /* 0x040fe2000000004c */
[-C--:B------:R-:W-:Y:S01]  /*6460*/  FFMA R49, R49, R29.reuse, R86 ;  /* 0x0000001d31317223 */ /* 0x080fe20000000056 */
[C---:B------:R-:W-:Y:S01]  /*6470*/  FFMA R92, R38.reuse, R34, R45 ;  /* 0x00000022265c7223 */ /* 0x040fe2000000002d */
[----:B------:R-:W-:Y:S01]  /*6480*/  FFMA R82, R38, R26, R47 ;  /* 0x0000001a26527223 */ /* 0x000fe2000000002f */
[C---:B------:R-:W-:Y:S01]  /*6490*/  FFMA R94, R36.reuse, R28, R94 ;  /* 0x0000001c245e7223 */ /* 0x040fe2000000005e */
[----:B------:R-:W2:Y:S01]  /*64a0*/  LDS.128 R44, [R125.X4+UR5+0x1940] ;  /* 0x001940057d2c7984 */ /* 0x000ea20008004c00 */
[----:B------:R-:W-:Y:S01]  /*64b0*/  FFMA R80, R36, R20, R80 ;  /* 0x0000001424507223 */ /* 0x000fe20000000050 */
[-C--:B------:R-:W-:Y:S01]  /*64c0*/  FFMA R86, R50, R30.reuse, R49 ;  /* 0x0000001e32567223 */ /* 0x080fe20000000031 */
[----:B------:R-:W-:Y:S01]  /*64d0*/  FFMA R49, R37, R29, R94 ;  /* 0x0000001d25317223 */ /* 0x000fe2000000005e */
[----:B------:R-:W-:Y:S01]  /*64e0*/  FFMA R92, R39, R35, R92 ;  /* 0x00000023275c7223 */ /* 0x000fe2000000005c */
[----:B------:R-:W-:Y:S01]  /*64f0*/  FFMA R37, R37, R21, R80 ;  /* 0x0000001525257223 */ /* 0x000fe20000000050 */
[C---:B------:R-:W-:Y:S01]  /*6500*/  FFMA R82, R39.reuse, R27, R82 ;  /* 0x0000001b27527223 */ /* 0x040fe20000000052 */
[----:B------:R-:W-:Y:S01]  /*6510*/  FFMA R94, R38, R30, R49 ;  /* 0x0000001e265e7223 */ /* 0x000fe20000000031 */
[----:B-1----:R-:W-:Y:S01]  /*6520*/  FFMA R106, R40, R28, R106 ;  /* 0x0000001c286a7223 */ /* 0x002fe2000000006a */
[----:B------:R-:W-:Y:S01]  /*6530*/  FFMA R80, R38, R22, R37 ;  /* 0x0000001626507223 */ /* 0x000fe20000000025 */
[C---:B------:R-:W-:Y:S01]  /*6540*/  FFMA R104, R40.reuse, R32, R104 ;  /* 0x0000002028687223 */ /* 0x040fe20000000068 */
[C---:B------:R-:W-:Y:S01]  /*6550*/  FFMA R102, R40.reuse, R24, R102 ;  /* 0x0000001828667223 */ /* 0x040fe20000000066 */
[----:B------:R-:W-:Y:S01]  /*6560*/  FFMA R100, R40, R20, R100 ;  /* 0x0000001428647223 */ /* 0x000fe20000000064 */
[C---:B------:R-:W-:Y:S01]  /*6570*/  FFMA R80, R39.reuse, R23, R80 ;  /* 0x0000001727507223 */ /* 0x040fe20000000050 */
[----:B------:R-:W-:Y:S01]  /*6580*/  FFMA R94, R39, R31, R94 ;  /* 0x0000001f275e7223 */ /* 0x000fe2000000005e */
[----:B------:R-:W1:Y:S01]  /*6590*/  LDS.128 R60, [R125.X4+UR5+0x19c0] ;  /* 0x0019c0057d3c7984 */ /* 0x000e620008004c00 */
        /* <DEDUP_REMOVED lines=27> */
[----:B------:R-:W-:Y:S01]  /*6750*/  LDS.128 R40, [R125.X4+UR5+0x50] ;  /* 0x000050057d287984 */ /* 0x000fe20008004c00 */
[----:B------:R-:W-:Y:S01]  /*6760*/  FFMA R65, R65, R33, R136 ;  /* 0x0000002141417223 */ /* 0x000fe20000000088 */
[C---:B--2---:R-:W-:Y:S01]  /*6770*/  FFMA R64, R44.reuse, R20, R81 ;  /* 0x000000142c407223 */ /* 0x044fe20000000051 */
[----:B------:R-:W-:Y:S01]  /*6780*/  FFMA R140, R44, R32, R97 ;  /* 0x000000202c8c7223 */ /* 0x000fe20000000061 */
[----:B------:R-:W2:Y:S01]  /*6790*/  LDS.128 R36, [R129+0x50] ;  /* 0x0000500081247984 */ /* 0x000ea20000000c00 */
[----:B------:R-:W-:Y:S01]  /*67a0*/  FFMA R136, R66, R34, R65 ;  /* 0x0000002242887223 */ /* 0x000fe20000000041 */
[C---:B------:R-:W-:Y:S01]  /*67b0*/  FFMA R66, R44.reuse, R24, R83 ;  /* 0x000000182c427223 */ /* 0x040fe20000000053 */
[C---:B------:R-:W-:Y:S01]  /*67c0*/  FFMA R110, R67.reuse, R27, R110 ;  /* 0x0000001b436e7223 */ /* 0x040fe2000000006e */
[----:B------:R-:W3:Y:S01]  /*67d0*/  LDS.128 R48, [R129+0xd0] ;  /* 0x0000d00081307984 */ /* 0x000ee20000000c00 */
[C---:B------:R-:W-:Y:S01]  /*67e0*/  FFMA R136, R67.reuse, R35, R136 ;  /* 0x0000002343887223 */ /* 0x040fe20000000088 */
[C---:B------:R-:W-:Y:S01]  /*67f0*/  FFMA R108, R67.reuse, R23, R108 ;  /* 0x00000017436c7223 */ /* 0x040fe2000000006c */
[----:B------:R-:W-:Y:S01]  /*6800*/  FFMA R138, R67, R31, R138 ;  /* 0x0000001f438a7223 */ /* 0x000fe2000000008a */
[----:B------:R-:W4:Y:S01]  /*6810*/  LDS.128 R52, [R129+0x150] ;  /* 0x0001500081347984 */ /* 0x000f220000000c00 */
[C---:B------:R-:W-:Y:S01]  /*6820*/  FFMA R83, R45.reuse, R25, R66 ;  /* 0x000000192d537223 */ /* 0x040fe20000000042 */
[----:B------:R-:W-:Y:S01]  /*6830*/  FFMA R97, R45, R21, R64 ;  /* 0x000000152d617223 */ /* 0x000fe20000000040 */
[----:B------:R-:W-:Y:S01]  /*6840*/  FFMA R44, R44, R28, R99 ;  /* 0x0000001c2c2c7223 */ /* 0x000fe20000000063 */
[----:B------:R-:W4:Y:S01]  /*6850*/  LDS.128 R64, [R125.X4+UR5+0xd0] ;  /* 0x0000d0057d407984 */ /* 0x000f220008004c00 */
[----:B------:R-:W-:Y:S01]  /*6860*/  FFMA R141, R59, R31, R58 ;  /* 0x0000001f3b8d7223 */ /* 0x000fe2000000003a */
[C---:B------:R-:W-:Y:S01]  /*6870*/  FFMA R81, R45.reuse, R33, R140 ;  /* 0x000000212d517223 */ /* 0x040fe2000000008c */
[----:B------:R-:W-:Y:S01]  /*6880*/  FFMA R45, R45, R29, R44 ;  /* 0x0000001d2d2d7223 */ /* 0x000fe2000000002c */
[----:B------:R-:W4:Y:S01]  /*6890*/  LDS.128 R56, [R129+0x1d0] ;  /* 0x0001d00081387984 */ /* 0x000f220000000c00 */
        /* <DEDUP_REMOVED lines=25> */
[----:B------:R-:W-:Y:S01]  /*6a30*/  FFMA R73, R63, R35, R34 ;  /* 0x000000233f497223 */ /* 0x000fe20000000022 */
[C---:B---3--:R-:W-:Y:S01]  /*6a40*/  FFMA R22, R40.reuse, R48, R101 ;  /* 0x0000003028167223 */ /* 0x048fe20000000065 */
[C---:B------:R-:W-:Y:S01]  /*6a50*/  FFMA R29, R41.reuse, R37, R20 ;  /* 0x00000025291d7223 */ /* 0x040fe20000000014 */
[----:B------:R-:W-:Y:S01]  /*6a60*/  LDS.128 R60, [R125.X4+UR5+0x19d0] ;  /* 0x0019d0057d3c7984 */ /* 0x000fe20008004c00 */
[----:B----4-:R-:W-:Y:S01]  /*6a70*/  FFMA R24, R40, R52, R131 ;  /* 0x0000003428187223 */ /* 0x010fe20000000083 */
[----:B------:R-:W-:-:S02]  /*6a80*/  FFMA R27, R41, R49, R22 ;  /* 0x00000031291b7223 */ /* 0x000fc40000000016 */
[----:B------:R-:W2:Y:S01]  /*6a90*/  LDS.128 R20, [R125.X4+UR5+0x1d0] ;  /* 0x0001d0057d147984 */ /* 0x000ea20008004c00 */
[----:B------:R-:W-:Y:S01]  /*6aa0*/  FFMA R25, R41, R53, R24 ;  /* 0x0000003529197223 */ /* 0x000fe20000000018 */
[C---:B------:R-:W-:Y:S01]  /*6ab0*/  FFMA R24, R42.reuse, R38, R29 ;  /* 0x000000262a187223 */ /* 0x040fe2000000001d */
[C---:B------:R-:W-:Y:S02]  /*6ac0*/  FFMA R26, R42.reuse, R50, R27 ;  /* 0x000000322a1a7223 */ /* 0x040fe4000000001b */
[----:B------:R-:W-:Y:S01]  /*6ad0*/  FFMA R28, R42, R54, R25 ;  /* 0x000000362a1c7223 */ /* 0x000fe20000000019 */
[C---:B------:R-:W-:Y:S01]  /*6ae0*/  FFMA R91, R43.reuse, R39, R24 ;  /* 0x000000272b5b7223 */ /* 0x040fe20000000018 */
[C---:B------:R-:W-:Y:S01]  /*6af0*/  FFMA R101, R43.reuse, R51, R26 ;  /* 0x000000332b657223 */ /* 0x040fe2000000001a */
[C---:B------:R-:W-:Y:S01]  /*6b00*/  FFMA R26, R64.reuse, R52, R107 ;  /* 0x00000034401a7223 */ /* 0x040fe2000000006b */
        /* <DEDUP_REMOVED lines=13> */
[C---:B------:R-:W-:Y:S01]  /*6be0*/  FFMA R105, R67.reuse, R51, R28 ;  /* 0x0000003343697223 */ /* 0x040fe2000000001c */
[C---:B-1----:R-:W-:Y:S01]  /*6bf0*/  FFMA R30, R44.reuse, R52, R87 ;  /* 0x000000342c1e7223 */ /* 0x042fe20000000057 */
        /* <DEDUP_REMOVED lines=99> */
[C---:B-1----:R-:W-:Y:S01]  /*7230*/  FFMA R22, R24.reuse, R52, R79 ;  /* 0x0000003418167223 */ /* 0x042fe2000000004f */
[C---:B------:R-:W-:Y:S01]  /*7240*/  FFMA R20, R24.reuse, R48, R77 ;  /* 0x0000003018147223 */ /* 0x040fe2000000004d */
[----:B------:R-:W1:Y:S01]  /*7250*/  LDS.128 R32, [R125.X4+UR5+0x1150] ;  /* 0x001150057d207984 */ /* 0x000e620008004c00 */
        /* <DEDUP_REMOVED lines=20> */
[C---:B--2---:R-:W-:Y:S01]  /*73a0*/  FFMA R96, R28.reuse, R56, R96 ;  /* 0x000000381c607223 */ /* 0x044fe20000000060 */
[C---:B------:R-:W-:Y:S01]  /*73b0*/  FFMA R70, R28.reuse, R52, R70 ;  /* 0x000000341c467223 */ /* 0x040fe20000000046 */
[----:B------:R-:W-:Y:S01]  /*73c0*/  FFMA R68, R28, R48, R68 ;  /* 0x000000301c447223 */ /* 0x000fe20000000044 */
[----:B------:R-:W-:Y:S01]  /*73d0*/  FFMA R66, R66, R38, R65 ;  /* 0x0000002642427223 */ /* 0x000fe20000000041 */
        /* <DEDUP_REMOVED lines=15> */
[C---:B-1----:R-:W-:Y:S01]  /*74d0*/  FFMA R84, R32.reuse, R56, R84 ;  /* 0x0000003820547223 */ /* 0x042fe20000000054 */
        /* <DEDUP_REMOVED lines=17> */
[----:B------:R-:W1:Y:S01]  /*75f0*/  LDS.128 R28, [R125.X4+UR5+0x1950] ;  /* 0x001950057d1c7984 */ /* 0x000e620008004c00 */
[----:B------:R-:W-:Y:S01]  /*7600*/  FFMA R80, R20, R48, R80 ;  /* 0x0000003014507223 */ /* 0x000fe20000000050 */
[-C--:B------:R-:W-:Y:S01]  /*7610*/  FFMA R86, R34, R38.reuse, R33 ;  /* 0x0000002622567223 */ /* 0x080fe20000000021 */
[----:B------:R-:W-:Y:S01]  /*7620*/  FFMA R33, R21, R37, R94 ;  /* 0x0000002515217223 */ /* 0x000fe2000000005e */
[----:B------:R-:W-:Y:S01]  /*7630*/  FFMA R92, R23, R59, R92 ;  /* 0x0000003b175c7223 */ /* 0x000fe2000000005c */
[----:B------:R-:W-:Y:S01]  /*7640*/  FFMA R21, R21, R49, R80 ;  /* 0x0000003115157223 */ /* 0x000fe20000000050 */
[C---:B------:R-:W-:Y:S01]  /*7650*/  FFMA R82, R23.reuse, R55, R82 ;  /* 0x0000003717527223 */ /* 0x040fe20000000052 */
[----:B------:R-:W-:Y:S01]  /*7660*/  FFMA R94, R22, R38, R33 ;  /* 0x00000026165e7223 */ /* 0x000fe20000000021 */
[----:B--2---:R-:W-:Y:S01]  /*7670*/  FFMA R106, R24, R36, R106 ;  /* 0x00000024186a7223 */ /* 0x004fe2000000006a */
        /* <DEDUP_REMOVED lines=30> */
[C---:B------:R-:W-:Y:S01]  /*7860*/  FFMA R138, R66.reuse, R38, R25 ;  /* 0x00000026428a7223 */ /* 0x040fe20000000019 */
[C---:B------:R-:W-:Y:S01]  /*7870*/  FFMA R108, R66.reuse, R50, R23 ;  /* 0x00000032426c7223 */ /* 0x040fe20000000017 */
[----:B------:R-:W-:Y:S01]  /*7880*/  FFMA R110, R66, R54, R21 ;  /* 0x00000036426e7223 */ /* 0x000fe20000000015 */
[----:B------:R-:W-:Y:S01]  /*7890*/  FFMA R141, R47, R39, R46 ;  /* 0x000000272f8d7223 */ /* 0x000fe2000000002e */
[----:B------:R-:W-:Y:S01]  /*78a0*/  LDS.128 R20, [R125.X4+UR5+0x60] ;  /* 0x000060057d147984 */ /* 0x000fe20008004c00 */
[----:B------:R-:W-:Y:S01]  /*78b0*/  FFMA R65, R65, R57, R136 ;  /* 0x0000003941417223 */ /* 0x000fe20000000088 */
[C---:B-1----:R-:W-:Y:S01]  /*78c0*/  FFMA R64, R28.reuse, R48, R81 ;  /* 0x000000301c407223 */ /* 0x042fe20000000051 */
        /* <DEDUP_REMOVED lines=50> */
[C---:B------:R-:W-:Y:S01]  /*7bf0*/  FFMA R158, R22.reuse, R34, R49 ;  /* 0x00000022169e7223 */ /* 0x040fe20000000031 */
[----:B------:R-:W1:Y:S01]  /*7c00*/  LDS.128 R36, [R125.X4+UR5+0x1e0] ;  /* 0x0001e0057d247984 */ /* 0x000e620008004c00 */
[----:B------:R-:W-:Y:S01]  /*7c10*/  FFMA R21, R21, R45, R20 ;  /* 0x0000002d15157223 */ /* 0x000fe20000000014 */
[----:B------:R-:W-:Y:S01]  /*7c20*/  FFMA R154, R22, R42, R53 ;  /* 0x0000002a169a7223 */ /* 0x000fe20000000035 */
[----:B------:R-:W-:Y:S01]  /*7c30*/  FFMA R20, R64, R24, R105 ;  /* 0x0000001840147223 */ /* 0x000fe20000000069 */
[C---:B------:R-:W-:Y:S01]  /*7c40*/  FFMA R156, R23.reuse, R27, R156 ;  /* 0x0000001b179c7223 */ /* 0x040fe2000000009c */
        /* <DEDUP_REMOVED lines=10> */
[-C--:B------:R-:W-:Y:S01]  /*7cf0*/  FFMA R49, R65, R45.reuse, R48 ;  /* 0x0000002d41317223 */ /* 0x080fe20000000030 */
        /* <DEDUP_REMOVED lines=9> */
[C---:B------:R-:W-:Y:S01]  /*7d90*/  FFMA R152, R66.reuse, R46, R49 ;  /* 0x0000002e42987223 */ /* 0x040fe20000000031 */
[----:B------:R-:W-:Y:S01]  /*7da0*/  FFMA R150, R66, R34, R51 ;  /* 0x0000002242967223 */ /* 0x000fe20000000033 */
[C---:B------:R-:W-:Y:S01]  /*7db0*/  FFMA R148, R30.reuse, R46, R53 ;  /* 0x0000002e1e947223 */ /* 0x040fe20000000035 */
[----:B------:R-:W3:Y:S01]  /*7dc0*/  LDS.128 R48, [R125.X4+UR5+0x8e0] ;  /* 0x0008e0057d307984 */ /* 0x000ee20008004c00 */
[C---:B------:R-:W-:Y:S01]  /*7dd0*/  FFMA R146, R30.reuse, R34, R55 ;  /* 0x000000221e927223 */ /* 0x040fe20000000037 */
[C---:B------:R-:W-:Y:S01]  /*7de0*/  FFMA R144, R30.reuse, R26, R57 ;  /* 0x0000001a1e907223 */ /* 0x040fe20000000039 */
[-C--:B------:R-:W-:Y:S01]  /*7df0*/  FFMA R30, R30, R42.reuse, R29 ;  /* 0x0000002a1e1e7223 */ /* 0x080fe2000000001d */
[----:B------:R-:W-:Y:S01]  /*7e00*/  FFMA R65, R65, R41, R64 ;  /* 0x0000002941417223 */ /* 0x000fe20000000040 */
        /* <DEDUP_REMOVED lines=51> */
[----:B------:R-:W3:Y:S01]  /*8140*/  LDS.128 R20, [R125.X4+UR5+0x1060] ;  /* 0x001060057d147984 */ /* 0x000ee20008004c00 */
[C---:B------:R-:W-:Y:S01]  /*8150*/  FFMA R52, R50.reuse, R34, R55 ;  /* 0x0000002232347223 */ /* 0x040fe20000000037 */
[C---:B------:R-:W-:Y:S01]  /*8160*/  FFMA R54, R50.reuse, R46, R53 ;  /* 0x0000002e32367223 */ /* 0x040fe20000000035 */
[----:B------:R-:W-:Y:S01]  /*8170*/  FFMA R164, R50, R42, R49 ;  /* 0x0000002a32a47223 */ /* 0x000fe20000000031 */
[-C--:B------:R-:W-:Y:S01]  /*8180*/  FFMA R65, R51, R27.reuse, R48 ;  /* 0x0000001b33417223 */ /* 0x080fe20000000030 */
[C---:B-1----:R-:W-:Y:S01]  /*8190*/  FFMA R50, R28.reuse, R32, R95 ;  /* 0x000000201c327223 */ /* 0x042fe2000000005f */
[C---:B------:R-:W-:Y:S01]  /*81a0*/  FFMA R48, R28.reuse, R24, R93 ;  /* 0x000000181c307223 */ /* 0x040fe2000000005d */
        /* <DEDUP_REMOVED lines=19> */
[C---:B------:R-:W-:Y:S01]  /*82e0*/  FFMA R53, R37.reuse, R45, R72 ;  /* 0x0000002d25357223 */ /* 0x040fe20000000048 */
[----:B------:R-:W-:Y:S01]  /*82f0*/  FFMA R55, R37, R33, R30 ;  /* 0x0000002125377223 */ /* 0x000fe2000000001e */
[C---:B------:R-:W-:Y:S01]  /*8300*/  FFMA R153, R31.reuse, R47, R54 ;  /* 0x0000002f1f997223 */ /* 0x040fe20000000036 */
[C---:B------:R-:W-:Y:S01]  /*8310*/  FFMA R95, R31.reuse, R35, R52 ;  /* 0x000000231f5f7223 */ /* 0x040fe20000000034 */
[----:B------:R-:W-:Y:S01]  /*8320*/  FFMA R162, R31, R43, R162 ;  /* 0x0000002b1fa27223 */ /* 0x000fe200000000a2 */
[----:B------:R-:W-:Y:S01]  /*8330*/  FFMA R57, R37, R25, R28 ;  /* 0x0000001925397223 */ /* 0x000fe2000000001c */
[C---:B------:R-:W-:Y:S01]  /*8340*/  FFMA R54, R38.reuse, R46, R53 ;  /* 0x0000002e26367223 */ /* 0x040fe20000000035 */
[----:B------:R-:W-:Y:S01]  /*8350*/  FFMA R52, R38, R34, R55 ;  /* 0x0000002226347223 */ /* 0x000fe20000000037 */
[----:B------:R-:W2:Y:S01]  /*8360*/  LDS.128 R28, [R125.X4+UR5+0x1160] ;  /* 0x001160057d1c7984 */ /* 0x000ea20008004c00 */
[----:B------:R-:W-:Y:S01]  /*8370*/  FFMA R74, R36, R40, R74 ;  /* 0x00000028244a7223 */ /* 0x000fe2000000004a */
[C---:B------:R-:W-:Y:S01]  /*8380*/  FFMA R151, R39.reuse, R47, R54 ;  /* 0x0000002f27977223 */ /* 0x040fe20000000036 */
[----:B------:R-:W-:Y:S01]  /*8390*/  FFMA R149, R39, R35, R52 ;  /* 0x0000002327957223 */ /* 0x000fe20000000034 */
[----:B------:R-:W-:Y:S01]  /*83a0*/  FFMA R36, R38, R26, R57 ;  /* 0x0000001a26247223 */ /* 0x000fe20000000039 */
[----:B------:R-:W4:Y:S01]  /*83b0*/  LDS.128 R52, [R125.X4+UR5+0x11e0] ;  /* 0x0011e0057d347984 */ /* 0x000f220008004c00 */
[----:B------:R-:W-:Y:S01]  /*83c0*/  FFMA R37, R37, R41, R74 ;  /* 0x0000002925257223 */ /* 0x000fe2000000004a */
[C---:B---3--:R-:W-:Y:S01]  /*83d0*/  FFMA R88, R20.reuse, R44, R88 ;  /* 0x0000002c14587223 */ /* 0x048fe20000000058 */
        /* <DEDUP_REMOVED lines=23> */
[----:B------:R-:W1:Y:S01]  /*8550*/  LDS.128 R56, [R125.X4+UR5+0x1860] ;  /* 0x001860057d387984 */ /* 0x000e620008004c00 */
        /* <DEDUP_REMOVED lines=8> */
[----:B------:R-:W3:Y:S01]  /*85e0*/  LDS.128 R20, [R125.X4+UR5+0x18e0] ;  /* 0x0018e0057d147984 */ /* 0x000ee20008004c00 */
[C---:B--2---:R-:W-:Y:S01]  /*85f0*/  FFMA R84, R28.reuse, R44, R84 ;  /* 0x0000002c1c547223 */ /* 0x044fe20000000054 */
[C---:B------:R-:W-:Y:S01]  /*8600*/  FFMA R78, R28.reuse, R32, R78 ;  /* 0x000000201c4e7223 */ /* 0x040fe2000000004e */
[----:B------:R-:W-:Y:S01]  /*8610*/  FFMA R76, R28, R24, R76 ;  /* 0x000000181c4c7223 */ /* 0x000fe2000000004c */
[----:B------:R-:W-:Y:S01]  /*8620*/  FFMA R50, R50, R42, R49 ;  /* 0x0000002a32327223 */ /* 0x000fe20000000031 */
[C---:B------:R-:W-:Y:S01]  /*8630*/  FFMA R37, R29.reuse, R45, R84 ;  /* 0x0000002d1d257223 */ /* 0x040fe20000000054 */
[C---:B------:R-:W-:Y:S01]  /*8640*/  FFMA R39, R29.reuse, R33, R78 ;  /* 0x000000211d277223 */ /* 0x040fe2000000004e */
[----:B------:R-:W-:Y:S01]  /*8650*/  FFMA R49, R29, R25, R76 ;  /* 0x000000191d317223 */ /* 0x000fe2000000004c */
[-C--:B----4-:R-:W-:Y:S01]  /*8660*/  FFMA R94, R52, R40.reuse, R94 ;  /* 0x00000028345e7223 */ /* 0x090fe2000000005e */
        /* <DEDUP_REMOVED lines=8> */
[----:B------:R-:W-:Y:S01]  /*86f0*/  FFMA R133, R31, R27, R28 ;  /* 0x0000001b1f857223 */ /* 0x000fe2000000001c */
[----:B------:R-:W-:Y:S01]  /*8700*/  FFMA R28, R54, R42, R37 ;  /* 0x0000002a361c7223 */ /* 0x000fe20000000025 */
[----:B------:R-:W-:Y:S01]  /*8710*/  FFMA R29, R29, R41, R86 ;  /* 0x000000291d1d7223 */ /* 0x000fe20000000056 */
[----:B------:R-:W2:Y:S01]  /*8720*/  LDS.128 R36, [R125.X4+UR5+0x1960] ;  /* 0x001960057d247984 */ /* 0x000ea20008004c00 */
[C---:B------:R-:W-:Y:S01]  /*8730*/  FFMA R92, R52.reuse, R44, R92 ;  /* 0x0000002c345c7223 */ /* 0x040fe2000000005c */
[----:B------:R-:W-:Y:S01]  /*8740*/  FFMA R82, R52, R32, R82 ;  /* 0x0000002034527223 */ /* 0x000fe20000000052 */
[----:B------:R-:W-:Y:S01]  /*8750*/  FFMA R30, R30, R42, R29 ;  /* 0x0000002a1e1e7223 */ /* 0x000fe2000000001d */
[----:B------:R-:W-:Y:S01]  /*8760*/  FFMA R80, R52, R24, R80 ;  /* 0x0000001834507223 */ /* 0x000fe20000000050 */
[----:B------:R-:W-:Y:S01]  /*8770*/  FFMA R29, R53, R45, R92 ;  /* 0x0000002d351d7223 */ /* 0x000fe2000000005c */
[-C--:B------:R-:W-:Y:S01]  /*8780*/  FFMA R159, R55, R43.reuse, R28 ;  /* 0x0000002b379f7223 */ /* 0x080fe2000000001c */
[----:B------:R-:W-:Y:S01]  /*8790*/  FFMA R161, R31, R43, R30 ;  /* 0x0000002b1fa17223 */ /* 0x000fe2000000001e */
[C---:B------:R-:W-:Y:S01]  /*87a0*/  FFMA R31, R53.reuse, R33, R82 ;  /* 0x00000021351f7223 */ /* 0x040fe20000000052 */
[----:B------:R-:W-:Y:S01]  /*87b0*/  FFMA R53, R53, R25, R80 ;  /* 0x0000001935357223 */ /* 0x000fe20000000050 */
[----:B------:R-:W-:Y:S01]  /*87c0*/  FFMA R48, R54, R46, R29 ;  /* 0x0000002e36307223 */ /* 0x000fe2000000001d */
[----:B-1----:R-:W-:Y:S01]  /*87d0*/  FFMA R106, R56, R40, R106 ;  /* 0x00000028386a7223 */ /* 0x002fe2000000006a */
[C---:B------:R-:W-:Y:S01]  /*87e0*/  FFMA R30, R54.reuse, R34, R31 ;  /* 0x00000022361e7223 */ /* 0x040fe2000000001f */
[----:B------:R-:W-:Y:S01]  /*87f0*/  FFMA R54, R54, R26, R53 ;  /* 0x0000001a36367223 */ /* 0x000fe20000000035 */
[C---:B------:R-:W-:Y:S01]  /*8800*/  FFMA R104, R56.reuse, R44, R104 ;  /* 0x0000002c38687223 */ /* 0x040fe20000000068 */
[C---:B------:R-:W-:Y:S01]  /*8810*/  FFMA R102, R56.reuse, R32, R102 ;  /* 0x0000002038667223 */ /* 0x040fe20000000066 */
[C---:B------:R-:W-:Y:S01]  /*8820*/  FFMA R131, R55.reuse, R47, R48 ;  /* 0x0000002f37837223 */ /* 0x040fe20000000030 */
[C---:B------:R-:W-:Y:S01]  /*8830*/  FFMA R87, R55.reuse, R35, R30 ;  /* 0x0000002337577223 */ /* 0x040fe2000000001e */
[----:B------:R-:W-:Y:S01]  /*8840*/  FFMA R85, R55, R27, R54 ;  /* 0x0000001b37557223 */ /* 0x000fe20000000036 */
[-C--:B------:R-:W-:Y:S01]  /*8850*/  FFMA R100, R56, R24.reuse, R100 ;  /* 0x0000001838647223 */ /* 0x080fe20000000064 */
[----:B------:R-:W1:Y:S01]  /*8860*/  LDS.128 R52, [R125.X4+UR5+0x19e0] ;  /* 0x0019e0057d347984 */ /* 0x000e620008004c00 */
[C---:B------:R-:W-:Y:S01]  /*8870*/  FFMA R49, R57.reuse, R41, R106 ;  /* 0x0000002939317223 */ /* 0x040fe2000000006a */
[C---:B------:R-:W-:Y:S01]  /*8880*/  FFMA R29, R57.reuse, R45, R104 ;  /* 0x0000002d391d7223 */ /* 0x040fe20000000068 */
[C---:B------:R-:W-:Y:S01]  /*8890*/  FFMA R31, R57.reuse, R33, R102 ;  /* 0x00000021391f7223 */ /* 0x040fe20000000066 */
[-C--:B------:R-:W-:Y:S01]  /*88a0*/  FFMA R57, R57, R25.reuse, R100 ;  /* 0x0000001939397223 */ /* 0x080fe20000000064 */
[C---:B---3--:R-:W-:Y:S01]  /*88b0*/  FFMA R108, R20.reuse, R24, R108 ;  /* 0x00000018146c7223 */ /* 0x048fe2000000006c */
[----:B------:R-:W-:Y:S01]  /*88c0*/  FFMA R110, R20, R32, R110 ;  /* 0x00000020146e7223 */ /* 0x000fe2000000006e */
[C---:B------:R-:W-:Y:S01]  /*88d0*/  FFMA R28, R58.reuse, R42, R49 ;  /* 0x0000002a3a1c7223 */ /* 0x040fe20000000031 */
[C---:B------:R-:W-:Y:S01]  /*88e0*/  FFMA R48, R58.reuse, R46, R29 ;  /* 0x0000002e3a307223 */ /* 0x040fe2000000001d */
[----:B------:R-:W-:Y:S01]  /*88f0*/  FFMA R30, R58, R34, R31 ;  /* 0x000000223a1e7223 */ /* 0x000fe2000000001f */
[----:B------:R-:W-:Y:S01]  /*8900*/  FFMA R138, R20, R40, R138 ;  /* 0x00000028148a7223 */ /* 0x000fe2000000008a */
[----:B------:R-:W-:Y:S01]  /*8910*/  FFMA R58, R58, R26, R57 ;  /* 0x0000001a3a3a7223 */ /* 0x000fe20000000039 */
[----:B------:R-:W-:Y:S01]  /*8920*/  FFMA R136, R20, R44, R136 ;  /* 0x0000002c14887223 */ /* 0x000fe20000000088 */
[C---:B------:R-:W-:Y:S01]  /*8930*/  FFMA R31, R21.reuse, R25, R108 ;  /* 0x00000019151f7223 */ /* 0x040fe2000000006c */
[C---:B------:R-:W-:Y:S01]  /*8940*/  FFMA R29, R21.reuse, R33, R110 ;  /* 0x00000021151d7223 */ /* 0x040fe2000000006e */
[----:B------:R-:W-:Y:S01]  /*8950*/  FFMA R49, R21, R41, R138 ;  /* 0x0000002915317223 */ /* 0x000fe2000000008a */
[----:B------:R-:W-:Y:S01]  /*8960*/  FFMA R101, R59, R27, R58 ;  /* 0x0000001b3b657223 */ /* 0x000fe2000000003a */
[----:B------:R-:W-:Y:S01]  /*8970*/  FFMA R21, R21, R45, R136 ;  /* 0x0000002d15157223 */ /* 0x000fe20000000088 */
[C---:B------:R-:W-:Y:S01]  /*8980*/  FFMA R105, R59.reuse, R35, R30 ;  /* 0x000000233b697223 */ /* 0x040fe2000000001e */
[-C--:B------:R-:W-:Y:S01]  /*8990*/  FFMA R157, R59, R43.reuse, R28 ;  /* 0x0000002b3b9d7223 */ /* 0x080fe2000000001c */
[C---:B------:R-:W-:Y:S01]  /*89a0*/  FFMA R56, R22.reuse, R26, R31 ;  /* 0x0000001a16387223 */ /* 0x040fe2000000001f */
[C---:B------:R-:W-:Y:S01]  /*89b0*/  FFMA R58, R22.reuse, R34, R29 ;  /* 0x00000022163a7223 */ /* 0x040fe2000000001d */
[----:B------:R-:W-:Y:S01]  /*89c0*/  LDS.128 R108, [R125.X4+UR5+0x70] ;  /* 0x000070057d6c7984 */ /* 0x000fe20008004c00 */
[C---:B------:R-:W-:Y:S01]  /*89d0*/  FFMA R20, R22.reuse, R42, R49 ;  /* 0x0000002a16147223 */ /* 0x040fe20000000031 */
[----:B------:R-:W-:Y:S01]  /*89e0*/  FFMA R163, R51, R43, R50 ;  /* 0x0000002b33a37223 */ /* 0x000fe20000000032 */
[----:B------:R-:W-:Y:S01]  /*89f0*/  FFMA R107, R59, R47, R48 ;  /* 0x0000002f3b6b7223 */ /* 0x000fe20000000030 */
[----:B------:R-:W3:Y:S01]  /*8a00*/  LDS.128 R28, [R129+0xf0] ;  /* 0x0000f000811c7984 */ /* 0x000ee20000000c00 */
[----:B------:R-:W-:Y:S01]  /*8a10*/  FFMA R22, R22, R46, R21 ;  /* 0x0000002e16167223 */ /* 0x000fe20000000015 */
[C---:B------:R-:W-:Y:S01]  /*8a20*/  FFMA R181, R23.reuse, R43, R20 ;  /* 0x0000002b17b57223 */ /* 0x040fe20000000014 */
[C---:B--2---:R-:W-:Y:S01]  /*8a30*/  FFMA R20, R36.reuse, R24, R81 ;  /* 0x0000001824147223 */ /* 0x044fe20000000051 */
[----:B------:R-:W2:Y:S01]  /*8a40*/  LDS.128 R72, [R129+0x170] ;  /* 0x0001700081487984 */ /* 0x000ea20000000c00 */
[C---:B------:R-:W-:Y:S01]  /*8a50*/  FFMA R179, R23.reuse, R47, R22 ;  /* 0x0000002f17b37223 */ /* 0x040fe20000000016 */
[C---:B------:R-:W-:Y:S01]  /*8a60*/  FFMA R22, R36.reuse, R32, R83 ;  /* 0x0000002024167223 */ /* 0x040fe20000000053 */
[C---:B------:R-:W-:Y:S01]  /*8a70*/  FFMA R177, R23.reuse, R35, R58 ;  /* 0x0000002317b17223 */ /* 0x040fe2000000003a */
[----:B------:R-:W4:Y:S01]  /*8a80*/  LDS.128 R48, [R129+0x70] ;  /* 0x0000700081307984 */ /* 0x000f220000000c00 */
[----:B------:R-:W-:Y:S01]  /*8a90*/  FFMA R175, R23, R27, R56 ;  /* 0x0000001b17af7223 */ /* 0x000fe20000000038 */
[C---:B------:R-:W-:Y:S01]  /*8aa0*/  FFMA R59, R37.reuse, R33, R22 ;  /* 0x00000021253b7223 */ /* 0x040fe20000000016 */
[C---:B------:R-:W-:Y:S01]  /*8ab0*/  FFMA R81, R37.reuse, R25, R20 ;  /* 0x0000001925517223 */ /* 0x040fe20000000014 */
[----:B------:R1:W4:Y:S01]  /*8ac0*/  LDS.128 R88, [R129+0x1f0] ;  /* 0x0001f00081587984 */ /* 0x0003220000000c00 */
[C---:B------:R-:W-:Y:S01]  /*8ad0*/  FFMA R56, R36.reuse, R44, R97 ;  /* 0x0000002c24387223 */ /* 0x040fe20000000061 */
[-C--:B------:R-:W-:Y:S01]  /*8ae0*/  FFMA R36, R36, R40.reuse, R99 ;  /* 0x0000002824247223 */ /* 0x080fe20000000063 */
[----:B-1----:R-:W-:Y:S01]  /*8af0*/  FFMA R40, R52, R40, R63 ;  /* 0x0000002834287223 */ /* 0x002fe2000000003f */
[----:B------:R-:W1:Y:S01]  /*8b00*/  LDS.128 R20, [R125.X4+UR5+0xf0] ;  /* 0x0000f0057d147984 */ /* 0x000e620008004c00 */
        /* <DEDUP_REMOVED lines=22> */
[----:B------:R-:W1:Y:S01]  /*8c70*/  LDS.128 R40, [R125.X4+UR5+0x1f0] ;  /* 0x0001f0057d287984 */ /* 0x000e620008004c00 */
[----:B---3--:R-:W-:Y:S01]  /*8c80*/  FFMA R156, R108, R28, R156 ;  /* 0x0000001c6c9c7223 */ /* 0x008fe2000000009c */
[C---:B------:R-:W-:Y:S01]  /*8c90*/  FFMA R187, R55.reuse, R27, R26 ;  /* 0x0000001b37bb7223 */ /* 0x040fe2000000001a */
[----:B------:R-:W-:Y:S01]  /*8ca0*/  FFMA R46, R54, R46, R45 ;  /* 0x0000002e362e7223 */ /* 0x000fe2000000002d */
[----:B------:R-:W-:Y:S01]  /*8cb0*/  FFMA R185, R55, R35, R34 ;  /* 0x0000002337b97223 */ /* 0x000fe20000000022 */
[C---:B--2---:R-:W-:Y:S01]  /*8cc0*/  FFMA R158, R108.reuse, R72, R158 ;  /* 0x000000486c9e7223 */ /* 0x044fe2000000009e */
[----:B------:R-:W-:Y:S01]  /*8cd0*/  FFMA R27, R109, R29, R156 ;  /* 0x0000001d6d1b7223 */ /* 0x000fe2000000009c */
[----:B------:R-:W-:Y:S01]  /*8ce0*/  FFMA R103, R55, R47, R46 ;  /* 0x0000002f37677223 */ /* 0x000fe2000000002e */
[----:B------:R-:W-:Y:S01]  /*8cf0*/  LDS.128 R80, [R125.X4+UR5+0x1170] ;  /* 0x001170057d507984 */ /* 0x000fe20008004c00 */
[----:B----4-:R-:W-:Y:S01]  /*8d00*/  FFMA R154, R108, R48, R154 ;  /* 0x000000306c9a7223 */ /* 0x010fe2000000009a */
[C---:B------:R-:W-:Y:S01]  /*8d10*/  FFMA R25, R109.reuse, R73, R158 ;  /* 0x000000496d197223 */ /* 0x040fe2000000009e */
[----:B------:R-:W-:Y:S01]  /*8d20*/  FFMA R24, R110, R30, R27 ;  /* 0x0000001e6e187223 */ /* 0x000fe2000000001b */
[----:B------:R-:W-:Y:S01]  /*8d30*/  IADD3 R100, P0, R0, UR6, RZ ;  /* 0x0000000600647c10 */ /* 0x000fe2000ff1e0ff */
[----:B------:R-:W-:Y:S01]  /*8d40*/  FFMA R108, R108, R88, R173 ;  /* 0x000000586c6c7223 */ /* 0x000fe200000000ad */
[C---:B------:R-:W-:Y:S01]  /*8d50*/  FFMA R33, R109.reuse, R49, R154 ;  /* 0x000000316d217223 */ /* 0x040fe2000000009a */
[----:B------:R-:W-:Y:S01]  /*8d60*/  FFMA R26, R110, R74, R25 ;  /* 0x0000004a6e1a7223 */ /* 0x000fe20000000019 */
[----:B------:R-:W-:Y:S01]  /*8d70*/  IADD3 R98, P2, R2, UR6, RZ ;  /* 0x0000000602627c10 */ /* 0x000fe2000ff5e0ff */
[----:B------:R-:W-:Y:S01]  /*8d80*/  FFMA R109, R109, R89, R108 ;  /* 0x000000596d6d7223 */ /* 0x000fe2000000006c */
[----:B------:R-:W-:Y:S01]  /*8d90*/  FFMA R108, R110, R50, R33 ;  /* 0x000000326e6c7223 */ /* 0x000fe20000000021 */
[C---:B-1----:R-:W-:Y:S01]  /*8da0*/  FFMA R152, R20.reuse, R88, R152 ;  /* 0x0000005814987223 */ /* 0x042fe20000000098 */
[----:B------:R-:W-:Y:S01]  /*8db0*/  FFMA R150, R20, R72, R150 ;  /* 0x0000004814967223 */ /* 0x000fe20000000096 */
[----:B------:R-:W-:Y:S01]  /*8dc0*/  FFMA R32, R110, R90, R109 ;  /* 0x0000005a6e207223 */ /* 0x000fe2000000006d */
        /* <DEDUP_REMOVED lines=32> */
[----:B------:R-:W-:Y:S01]  /*8fd0*/  FFMA R66, R40, R28, R66 ;  /* 0x0000001c28427223 */ /* 0x000fe20000000042 */
[----:B------:R-:W-:Y:S01]  /*8fe0*/  FFMA R32, R38, R50, R37 ;  /* 0x0000003226207223 */ /* 0x000fe20000000025 */
[----:B------:R-:W3:Y:S01]  /*8ff0*/  LDS.128 R44, [R125.X4+UR5+0x970] ;  /* 0x000970057d2c7984 */ /* 0x000ee20008004c00 */
        /* <DEDUP_REMOVED lines=48> */
[C---:B------:R-:W-:Y:S01]  /*9300*/  FFMA R67, R23.reuse, R91, R52 ;  /* 0x0000005b17437223 */ /* 0x040fe20000000034 */
[C---:B---3--:R-:W-:Y:S01]  /*9310*/  FFMA R52, R44.reuse, R88, R153 ;  /* 0x000000582c347223 */ /* 0x048fe20000000099 */
        /* <DEDUP_REMOVED lines=79> */
[----:B------:R-:W-:Y:S01]  /*9810*/  FFMA R81, R81, R49, R80 ;  /* 0x0000003151517223 */ /* 0x000fe20000000050 */
[----:B------:R-:W-:Y:S01]  /*9820*/  FFMA R80, R82, R30, R133 ;  /* 0x0000001e52507223 */ /* 0x000fe20000000085 */
[C---:B------:R-:W-:Y:S01]  /*9830*/  FFMA R27, R83.reuse, R91, R84 ;  /* 0x0000005b531b7223 */ /* 0x040fe20000000054 */
[----:B-1----:R-:W-:Y:S01]  /*9840*/  FFMA R84, R56, R88, R131 ;  /* 0x0000005838547223 */ /* 0x002fe20000000083 */
[----:B------:R-:W-:Y:S01]  /*9850*/  FFMA R24, R82, R50, R81 ;  /* 0x0000003252187223 */ /* 0x000fe20000000051 */
[----:B------:R-:W-:Y:S01]  /*9860*/  FFMA R25, R83, R31, R80 ;  /* 0x0000001f53197223 */ /* 0x000fe20000000050 */
[C---:B------:R-:W-:Y:S01]  /*9870*/  FFMA R82, R56.reuse, R72, R87 ;  /* 0x0000004838527223 */ /* 0x040fe20000000057 */
[C---:B------:R-:W-:Y:S01]  /*9880*/  FFMA R80, R56.reuse, R28, R85 ;  /* 0x0000001c38507223 */ /* 0x040fe20000000055 */
[----:B------:R-:W-:Y:S01]  /*9890*/  FFMA R56, R56, R48, R159 ;  /* 0x0000003038387223 */ /* 0x000fe2000000009f */
[----:B------:R-:W-:Y:S01]  /*98a0*/  FFMA R81, R57, R89, R84 ;  /* 0x0000005939517223 */ /* 0x000fe20000000054 */
[C---:B------:R-:W-:Y:S01]  /*98b0*/  FFMA R26, R83.reuse, R75, R26 ;  /* 0x0000004b531a7223 */ /* 0x040fe2000000001a */
[----:B------:R-:W1:Y:S01]  /*98c0*/  LDS.128 R84, [R125.X4+UR5+0x1970] ;  /* 0x001970057d547984 */ /* 0x000e620008004c00 */
        /* <DEDUP_REMOVED lines=26> */
[C---:B---3--:R-:W-:Y:S01]  /*9a70*/  FFMA R52, R20.reuse, R28, R175 ;  /* 0x0000001c14347223 */ /* 0x048fe200000000af */
        /* <DEDUP_REMOVED lines=10> */
[----:B------:R-:W-:Y:S01]  /*9b20*/  IADD3.X R101, R3, UR7, RZ, P0, !PT ;  /* 0x0000000703657c10 */ /* 0x000fe200087fe4ff */
[C---:B------:R-:W-:Y:S01]  /*9b30*/  FFMA R52, R22.reuse, R90, R53 ;  /* 0x0000005a16347223 */ /* 0x040fe20000000035 */
[----:B------:R-:W-:Y:S01]  /*9b40*/  ISETP.GE.U32.AND P0, PT, R127, 0xc0, PT ;  /* 0x000000c07f00780c */ /* 0x000fe20003f06070 */
[C---:B------:R-:W-:Y:S01]  /*9b50*/  FFMA R54, R22.reuse, R74, R55 ;  /* 0x0000004a16367223 */ /* 0x040fe20000000037 */
[----:B------:R-:W-:Y:S01]  /*9b60*/  FFMA R22, R22, R50, R21 ;  /* 0x0000003216167223 */ /* 0x000fe20000000015 */
[C---:B-1----:R-:W-:Y:S01]  /*9b70*/  FFMA R102, R84.reuse, R48, R183 ;  /* 0x0000003054667223 */ /* 0x042fe200000000b7 */
[C---:B------:R-:W-:Y:S01]  /*9b80*/  FFMA R138, R84.reuse, R28, R97 ;  /* 0x0000001c548a7223 */ /* 0x040fe20000000061 */
[C---:B------:R-:W-:Y:S01]  /*9b90*/  FFMA R140, R84.reuse, R72, R99 ;  /* 0x00000048548c7223 */ /* 0x040fe20000000063 */
[----:B------:R-:W-:Y:S01]  /*9ba0*/  FFMA R84, R84, R88, R129 ;  /* 0x0000005854547223 */ /* 0x000fe20000000081 */
[----:B------:R-:W-:Y:S01]  /*9bb0*/  FFMA R55, R23, R91, R52 ;  /* 0x0000005b17377223 */ /* 0x000fe20000000034 */
[----:B------:R-:W-:Y:S01]  /*9bc0*/  LEA R129, R119, R132, 0xd ;  /* 0x0000008477817211 */ /* 0x000fe200078e68ff */
[C---:B------:R-:W-:Y:S01]  /*9bd0*/  FFMA R54, R23.reuse, R75, R54 ;  /* 0x0000004b17367223 */ /* 0x040fe20000000036 */
[C---:B------:R-:W-:Y:S01]  /*9be0*/  FFMA R53, R23.reuse, R31, R20 ;  /* 0x0000001f17357223 */ /* 0x040fe20000000014 */
[----:B------:R-:W-:Y:S01]  /*9bf0*/  FFMA R52, R23, R51, R22 ;  /* 0x0000003317347223 */ /* 0x000fe20000000016 */
[----:B------:R-:W-:Y:S01]  /*9c00*/  IADD3 R96, P3, R4, UR6, RZ ;  /* 0x0000000604607c10 */ /* 0x000fe2000ff7e0ff */
[----:B------:R-:W1:Y:S01]  /*9c10*/  LDS.128 R20, [R125.X4+UR5+0x19f0] ;  /* 0x0019f0057d147984 */ /* 0x000e620008004c00 */
[----:B------:R-:W-:Y:S01]  /*9c20*/  IADD3.X R99, R5, UR7, RZ, P2, !PT ;  /* 0x0000000705637c10 */ /* 0x000fe200097fe4ff */
[----:B------:R-:W-:Y:S01]  /*9c30*/  USHF.L.U32 UR5, UR4, 0xd, URZ ;  /* 0x0000000d04057899 */ /* 0x000fe2000800063f */
[----:B------:R-:W-:Y:S01]  /*9c40*/  IADD3 R104, P1, R6, UR6, RZ ;  /* 0x0000000606687c10 */ /* 0x000fe2000ff3e0ff */
[----:B------:R-:W-:Y:S06]  /*9c50*/  BAR.SYNC 0x0 ;  /* 0x0000000000007b1d */ /* 0x000fec0000000000 */
[----:B------:R-:W-:Y:S01]  /*9c60*/  IADD3 R136, P2, R8, UR6, RZ ;  /* 0x0000000608887c10 */ /* 0x000fe2000ff5e0ff */
[----:B------:R-:W-:Y:S01]  /*9c70*/  @!PT LDS RZ, [RZ] ;  /* 0x00000000fffff984 */ /* 0x000fe20000000800 */
[----:B------:R-:W-:Y:S01]  /*9c80*/  @!PT LDS RZ, [RZ] ;  /* 0x00000000fffff984 */ /* 0x000fe20000000800 */
[----:B------:R-:W-:Y:S01]  /*9c90*/  @!PT LDS RZ, [RZ] ;  /* 0x00000000fffff984 */ /* 0x000fe20000000800 */
[----:B------:R2:W-:Y:S01]  /*9ca0*/  LDGSTS.E.BYPASS.128 [R129], [R100.64], !P0 ;  /* 0x0000000064817fae */ /* 0x0005e2000c101c4a */
[----:B------:R-:W-:-:S02]  /*9cb0*/  LEA R131, R119, R130, 0xd ;  /* 0x0000008277837211 */ /* 0x000fc400078e68ff */
[----:B------:R-:W-:Y:S02]  /*9cc0*/  IADD3.X R97, R7, UR7, RZ, P3, !PT ;  /* 0x0000000707617c10 */ /* 0x000fe40009ffe4ff */
[----:B------:R-:W-:Y:S01]  /*9cd0*/  LEA R133, R119, R128, 0xd ;  /* 0x0000008077857211 */ /* 0x000fe200078e68ff */
[----:B------:R3:W-:Y:S01]  /*9ce0*/  LDGSTS.E.BYPASS.128 [R131], [R98.64], !P0 ;  /* 0x0000000062837fae */ /* 0x0007e2000c101c4a */
[----:B------:R-:W-:Y:S02]  /*9cf0*/  IADD3.X R105, R9, UR7, RZ, P1, !PT ;  /* 0x0000000709697c10 */ /* 0x000fe40008ffe4ff */
[----:B------:R-:W-:Y:S01]  /*9d00*/  IADD3 R106, P1, R10, UR6, RZ ;  /* 0x000000060a6a7c10 */ /* 0x000fe2000ff3e0ff */
[----:B------:R4:W-:Y:S01]  /*9d10*/  LDGSTS.E.BYPASS.128 [R133], [R96.64], !P0 ;  /* 0x0000000060857fae */ /* 0x0009e2000c101c4a */
[----:B------:R-:W-:Y:S02]  /*9d20*/  IADD3.X R137, R11, UR7, RZ, P2, !PT ;  /* 0x000000070b897c10 */ /* 0x000fe400097fe4ff */
[----:B--2---:R-:W-:-:S02]  /*9d30*/  LEA R129, R119, 0x4000, 0xe ;  /* 0x0000400077817811 */ /* 0x004fc400078e70ff */
[----:B------:R-:W-:Y:S02]  /*9d40*/  IADD3 R100, P2, R12, UR6, RZ ;  /* 0x000000060c647c10 */ /* 0x000fe4000ff5e0ff */
[----:B------:R-:W-:Y:S02]  /*9d50*/  LEA R125, R119, R126, 0xd ;  /* 0x0000007e777d7211 */ /* 0x000fe400078e68ff */
[-C--:B---3--:R-:W-:Y:S02]  /*9d60*/  IADD3 R131, R132, R129.reuse, RZ ;  /* 0x0000008184837210 */ /* 0x088fe40007ffe0ff */
[----:B------:R-:W-:Y:S01]  /*9d70*/  IADD3.X R107, R13, UR7, RZ, P1, !PT ;  /* 0x000000070d6b7c10 */ /* 0x000fe20008ffe4ff */
[----:B------:R2:W-:Y:S01]  /*9d80*/  LDGSTS.E.BYPASS.128 [R125], [R104.64], !P0 ;  /* 0x00000000687d7fae */ /* 0x0005e2000c101c4a */
[----:B----4-:R-:W-:Y:S02]  /*9d90*/  IADD3 R96, P1, R14, UR6, RZ ;  /* 0x000000060e607c10 */ /* 0x010fe4000ff3e0ff */
[----:B------:R-:W-:Y:S01]  /*9da0*/  IADD3.X R101, R15, UR7, RZ, P2, !PT ;  /* 0x000000070f657c10 */ /* 0x000fe200097fe4ff */
[----:B------:R-:W0:Y:S01]  /*9db0*/  LDGDEPBAR ;  /* 0x00000000000079af */ /* 0x000e220000000000 */
[----:B------:R-:W-:-:S02]  /*9dc0*/  IADD3 R133, R130, R129, RZ ;  /* 0x0000008182857210 */ /* 0x000fc40007ffe0ff */
[----:B------:R-:W-:Y:S01]  /*9dd0*/  IADD3 R98, P2, R16, UR6, RZ ;  /* 0x0000000610627c10 */ /* 0x000fe2000ff5e0ff */
[----:B------:R3:W-:Y:S01]  /*9de0*/  LDGSTS.E.BYPASS.128 [R131], [R136.64], !P0 ;  /* 0x0000000088837fae */ /* 0x0007e2000c101c4a */
[----:B------:R-:W-:Y:S01]  /*9df0*/  IADD3.X R97, R17, UR7, RZ, P1, !PT ;  /* 0x0000000711617c10 */ /* 0x000fe20008ffe4ff */
[----:B-1----:R-:W-:Y:S01]  /*9e00*/  FFMA R88, R20, R88, R103 ;  /* 0x0000005814587223 */ /* 0x002fe20000000067 */
[----:B------:R-:W-:Y:S01]  /*9e10*/  IADD3.X R99, R19, UR7, RZ, P2, !PT ;  /* 0x0000000713637c10 */ /* 0x000fe200097fe4ff */
[----:B------:R1:W-:Y:S01]  /*9e20*/  LDGSTS.E.BYPASS.128 [R133], [R106.64], !P0 ;  /* 0x000000006a857fae */ /* 0x0003e2000c101c4a */
[-C--:B------:R-:W-:Y:S01]  /*9e30*/  IADD3 R135, R128, R129.reuse, RZ ;  /* 0x0000008180877210 */ /* 0x080fe20007ffe0ff */
[----:B------:R-:W-:Y:S01]  /*9e40*/  FFMA R72, R20, R72, R185 ;  /* 0x0000004814487223 */ /* 0x000fe200000000b9 */
[----:B--2---:R-:W-:Y:S01]  /*9e50*/  IADD3 R104, P2, R114, UR6, RZ ;  /* 0x0000000672687c10 */ /* 0x004fe2000ff5e0ff */
[----:B------:R-:W-:Y:S01]  /*9e60*/  FFMA R48, R20, R48, R189 ;  /* 0x0000003014307223 */ /* 0x000fe200000000bd */
[-C--:B------:R-:W-:Y:S01]  /*9e70*/  IADD3 R125, R126, R129.reuse, RZ ;  /* 0x000000817e7d7210 */ /* 0x080fe20007ffe0ff */
[----:B------:R2:W-:Y:S01]  /*9e80*/  LDGSTS.E.BYPASS.128 [R135], [R100.64], !P0 ;  /* 0x0000000064877fae */ /* 0x0005e2000c101c4a */
[-C--:B------:R-:W-:Y:S01]  /*9e90*/  IADD3 R139, R124, R129.reuse, RZ ;  /* 0x000000817c8b7210 */ /* 0x080fe20007ffe0ff */
[----:B------:R-:W-:Y:S01]  /*9ea0*/  FFMA R20, R20, R28, R187 ;  /* 0x0000001c14147223 */ /* 0x000fe200000000bb */
[----:B---3--:R-:W-:Y:S01]  /*9eb0*/  IADD3 R136, P1, R18, UR6, RZ ;  /* 0x0000000612887c10 */ /* 0x008fe2000ff3e0ff */
[----:B------:R3:W-:Y:S01]  /*9ec0*/  LDGSTS.E.BYPASS.128 [R125], [R96.64], !P0 ;  /* 0x00000000607d7fae */ /* 0x0007e2000c101c4a */
[----:B------:R-:W-:-:S02]  /*9ed0*/  IADD3 R131, R123, R129, RZ ;  /* 0x000000817b837210 */ /* 0x000fc40007ffe0ff */
[----:B-1----:R-:W-:Y:S01]  /*9ee0*/  IADD3 R106, P3, R116, UR6, RZ ;  /* 0x00000006746a7c10 */ /* 0x002fe2000ff7e0ff */
[----:B------:R1:W-:Y:S01]  /*9ef0*/  LDGSTS.E.BYPASS.128 [R139], [R98.64], !P0 ;  /* 0x00000000628b7fae */ /* 0x0003e2000c101c4a */
[----:B------:R-:W-:Y:S01]  /*9f00*/  IADD3.X R137, R112, UR7, RZ, P1, !PT ;  /* 0x0000000770897c10 */ /* 0x000fe20008ffe4ff */
[----:B------:R-:W-:Y:S01]  /*9f10*/  UIADD3 UR6, UP1, UR6, 0x80, URZ ;  /* 0x0000008006067890 */ /* 0x000fe2000ff3e03f */
[----:B------:R-:W-:Y:S01]  /*9f20*/  IADD3.X R105, R113, UR7, RZ, P2, !PT ;  /* 0x0000000771697c10 */ /* 0x000fe200097fe4ff */
[----:B--2---:R-:W-:Y:S01]  /*9f30*/  FFMA R101, R85, R29, R138 ;  /* 0x0000001d55657223 */ /* 0x004fe2000000008a */
[----:B------:R-:W-:Y:S01]  /*9f40*/  IADD3 R133, R122, R129, RZ ;  /* 0x000000817a857210 */ /* 0x000fe20007ffe0ff */
[----:B------:R2:W-:Y:S01]  /*9f50*/  LDGSTS.E.BYPASS.128 [R131], [R136.64], !P0 ;  /* 0x0000000088837fae */ /* 0x0005e2000c101c4a */
[----:B------:R-:W-:Y:S01]  /*9f60*/  IADD3.X R107, R115, UR7, RZ, P3, !PT ;  /* 0x00000007736b7c10 */ /* 0x000fe20009ffe4ff */
[----:B---3--:R-:W-:Y:S01]  /*9f70*/  FFMA R97, R85, R89, R84 ;  /* 0x0000005955617223 */ /* 0x008fe20000000054 */
[----:B------:R-:W-:Y:S01]  /*9f80*/  IADD3 R129, R121, R129, RZ ;  /* 0x0000008179817210 */ /* 0x000fe20007ffe0ff */
[----:B------:R2:W-:Y:S01]  /*9f90*/  LDGSTS.E.BYPASS.128 [R133], [R104.64], !P0 ;  /* 0x0000000068857fae */ /* 0x0005e2000c101c4a */
[----:B------:R-:W-:Y:S01]  /*9fa0*/  FFMA R89, R21, R89, R88 ;  /* 0x0000005915597223 */ /* 0x000fe20000000058 */
[C---:B-1----:R-:W-:Y:S01]  /*9fb0*/  FFMA R99, R85.reuse, R73, R140 ;  /* 0x0000004955637223 */ /* 0x042fe2000000008c */
[----:B------:R-:W-:Y:S01]  /*9fc0*/  FFMA R85, R85, R49, R102 ;  /* 0x0000003155557223 */ /* 0x000fe20000000066 */
[----:B------:R2:W-:Y:S01]  /*9fd0*/  LDGSTS.E.BYPASS.128 [R129], [R106.64], !P0 ;  /* 0x000000006a817fae */ /* 0x0005e2000c101c4a */
[----:B------:R-:W-:Y:S01]  /*9fe0*/  ISETP.GE.U32.AND P0, PT, R127, 0xe0, PT ;  /* 0x000000e07f00780c */ /* 0x000fe20003f06070 */
[C---:B------:R-:W-:Y:S01]  /*9ff0*/  FFMA R73, R21.reuse, R73, R72 ;  /* 0x0000004915497223 */ /* 0x040fe20000000048 */
[C---:B------:R-:W-:Y:S01]  /*a000*/  FFMA R49, R21.reuse, R49, R48 ;  /* 0x0000003115317223 */ /* 0x040fe20000000030 */
[----:B------:R-:W0:Y:S01]  /*a010*/  LDGDEPBAR ;  /* 0x00000000000079af */ /* 0x000e220000000000 */
        /* <DEDUP_REMOVED lines=8> */
[----:B------:R-:W-:Y:S01]  /*a0a0*/  FFMA R22, R22, R90, R89 ;  /* 0x0000005a16167223 */ /* 0x000fe20000000059 */
[----:B------:R-:W-:Y:S01]  /*a0b0*/  UIADD3.X UR7, URZ, UR7, URZ, UP1, !UPT ;  /* 0x000000073f077290 */ /* 0x000fe20008ffe43f */
        /* <DEDUP_REMOVED lines=8> */
[----:B------:R-:W-:-:S04]  /*a140*/  DEPBAR.LE SB0, 0x2 ;  /* 0x000080800000791a */ /* 0x000fc80000000000 */
[----:B------:R-:W-:Y:S06]  /*a150*/  BAR.SYNC 0x0 ;  /* 0x0000000000007b1d */ /* 0x000fec0000000000 */
[----:B--2---:R-:W-:Y:S01]  /*a160*/  @P0 CALL.REL.NOINC `(.L_x_0) ;  /* 0x0000001000000944 */ /* 0x004fe20003c00000 */
[----:B------:R-:W-:Y:S05]  /*a170*/  BRA `(.L_x_1) ;  /* 0xffff715000007947 */ /* 0x000fea000383ffff */
.L_x_0:
[----:B------:R-:W1:Y:S01]  /*a180*/  S2R R0, SR_TID.X ;  /* 0x0000000000007919 */ /* 0x000e620000002100 */
[----:B------:R-:W-:-:S04]  /*a190*/  DEPBAR.LE SB0, 0x0 ;  /* 0x000080000000791a */ /* 0x000fc80000000000 */
[----:B------:R-:W-:Y:S02]  /*a1a0*/  LOP3.LUT R117, R117, 0x7c, R134, 0xf8, !PT ;  /* 0x0000007c75757812 */ /* 0x000fe400078ef886 */
[----:B------:R-:W-:Y:S01]  /*a1b0*/  LOP3.LUT R2, R118, 0x4, RZ, 0xfc, !PT ;  /* 0x0000000476027812 */ /* 0x000fe200078efcff */
[----:B------:R-:W-:Y:S06]  /*a1c0*/  BAR.SYNC 0x0 ;  /* 0x0000000000007b1d */ /* 0x000fec0000000000 */
[----:B------:R-:W-:-:S04]  /*a1d0*/  ISETP.GE.AND P0, PT, R117, 0x80, PT ;  /* 0x000000807500780c */ /* 0x000fc80003f06270 */
[----:B------:R-:W-:Y:S02]  /*a1e0*/  ISETP.LT.AND P1, PT, R118, c[0x0][0x178], !P0 ;  /* 0x00005e0076007a0c */ /* 0x000fe40004721270 */
[----:B------:R-:W-:Y:S02]  /*a1f0*/  ISETP.LT.AND P2, PT, R2, c[0x0][0x178], !P0 ;  /* 0x00005e0002007a0c */ /* 0x000fe40004741270 */
[----:B-1----:R-:W-:-:S04]  /*a200*/  SHF.R.U32.HI R0, RZ, 0x5, R0 ;  /* 0x00000005ff007819 */ /* 0x002fc80000011600 */
[----:B------:R-:W-:-:S05]  /*a210*/  SGXT.U32 R3, R0, 0x2 ;  /* 0x000000020003781a */ /* 0x000fca0000000000 */
[----:B------:R-:W-:-:S05]  /*a220*/  IMAD R120, R3, 0x210, R120 ;  /* 0x0000021003787824 */ /* 0x000fca00078e0278 */
[----:B------:R-:W-:Y:S01]  /*a230*/  SHF.L.U32 R0, R120, 0x2, RZ ;  /* 0x0000000278007819 */ /* 0x000fe200000006ff */
[----:B------:R-:W-:Y:S04]  /*a240*/  STS.128 [R120.X4], R108 ;  /* 0x0000006c78007388 */ /* 0x000fe80000004c00 */
[----:B------:R-:W-:Y:S01]  /*a250*/  IMAD R0, R3, -0x630, R0 ;  /* 0xfffff9d003007824 */ /* 0x000fe200078e0200 */
[----:B------:R-:W-:Y:S04]  /*a260*/  STS.128 [R120.X4+0x210], R60 ;  /* 0x0002103c78007388 */ /* 0x000fe80000004c00 */
[----:B------:R-:W-:Y:S04]  /*a270*/  STS.128 [R120.X4+0x420], R32 ;  /* 0x0004202078007388 */ /* 0x000fe80000004c00 */
[----:B------:R-:W-:Y:S04]  /*a280*/  STS.128 [R120.X4+0x630], R36 ;  /* 0x0006302478007388 */ /* 0x000fe80000004c00 */
[----:B------:R-:W-:Y:S06]  /*a290*/  BAR.SYNC 0x0 ;  /* 0x0000000000007b1d */ /* 0x000fec0000000000 */
[----:B------:R-:W1:Y:S01]  /*a2a0*/  LDS.128 R84, [R0] ;  /* 0x0000000000547984 */ /* 0x000e620000000c00 */
[----:B------:R-:W-:-:S02]  /*a2b0*/  MOV R61, 0x4 ;  /* 0x00000004003d7802 */ /* 0x000fc40000000f00 */
[C---:B------:R-:W-:Y:S01]  /*a2c0*/  LOP3.LUT R60, R118.reuse, 0x38, RZ, 0xfc, !PT ;  /* 0x00000038763c7812 */ /* 0x040fe200078efcff */
[----:B------:R-:W2:Y:S04]  /*a2d0*/  LDS.128 R100, [R0+0x840] ;  /* 0x0008400000647984 */ /* 0x000ea80000000c00 */
[----:B------:R-:W3:Y:S04]  /*a2e0*/  LDS.128 R72, [R0+0x1080] ;  /* 0x0010800000487984 */ /* 0x000ee80000000c00 */
[----:B------:R-:W4:Y:S04]  /*a2f0*/  LDS.128 R48, [R0+0x18c0] ;  /* 0x0018c00000307984 */ /* 0x000f280000000c00 */
[----:B------:R-:W-:Y:S06]  /*a300*/  BAR.SYNC 0x0 ;  /* 0x0000000000007b1d */ /* 0x000fec0000000000 */
[----:B------:R-:W-:Y:S04]  /*a310*/  STS.128 [R120.X4], R68 ;  /* 0x0000004478007388 */ /* 0x000fe80000004c00 */
[----:B------:R-:W-:Y:S04]  /*a320*/  STS.128 [R120.X4+0x210], R64 ;  /* 0x0002104078007388 */ /* 0x000fe80000004c00 */
[----:B------:R-:W-:Y:S04]  /*a330*/  STS.128 [R120.X4+0x420], R92 ;  /* 0x0004205c78007388 */ /* 0x000fe80000004c00 */
[----:B------:R-:W-:Y:S04]  /*a340*/  STS.128 [R120.X4+0x630], R44 ;  /* 0x0006302c78007388 */ /* 0x000fe80000004c00 */
[----:B------:R-:W-:Y:S06]  /*a350*/  BAR.SYNC 0x0 ;  /* 0x0000000000007b1d */ /* 0x000fec0000000000 */
[----:B------:R-:W1:Y:S04]  /*a360*/  LDS.128 R36, [R0] ;  /* 0x0000000000247984 */ /* 0x000e680000000c00 */
[----:B------:R-:W1:Y:S01]  /*a370*/  LDS.128 R12, [R0+0x840] ;  /* 0x00084000000c7984 */ /* 0x000e620000000c00 */
[----:B------:R-:W-:-:S03]  /*a380*/  LOP3.LUT R44, R118, 0x14, RZ, 0xfc, !PT ;  /* 0x00000014762c7812 */ /* 0x000fc600078efcff */
[----:B------:R-:W1:Y:S01]  /*a390*/  LDS.128 R16, [R0+0x1080] ;  /* 0x0010800000107984 */ /* 0x000e620000000c00 */
[----:B------:R-:W-:-:S03]  /*a3a0*/  LOP3.LUT R46, R118, 0x18, RZ, 0xfc, !PT ;  /* 0x00000018762e7812 */ /* 0x000fc600078efcff */
[----:B------:R-:W1:Y:S04]  /*a3b0*/  LDS.128 R20, [R0+0x18c0] ;  /* 0x0018c00000147984 */ /* 0x000e680000000c00 */
[----:B------:R-:W-:Y:S06]  /*a3c0*/  BAR.SYNC 0x0 ;  /* 0x0000000000007b1d */ /* 0x000fec0000000000 */
[----:B------:R2:W-:Y:S04]  /*a3d0*/  STS.128 [R120.X4+0x420], R24 ;  /* 0x0004201878007388 */ /* 0x0005e80000004c00 */
[----:B------:R-:W-:Y:S04]  /*a3e0*/  STS.128 [R120.X4+0x210], R40 ;  /* 0x0002102878007388 */ /* 0x000fe80000004c00 */
[----:B------:R-:W-:Y:S04]  /*a3f0*/  STS.128 [R120.X4], R76 ;  /* 0x0000004c78007388 */ /* 0x000fe80000004c00 */
[----:B------:R-:W-:Y:S01]  /*a400*/  STS.128 [R120.X4+0x630], R80 ;  /* 0x0006305078007388 */ /* 0x000fe20000004c00 */
[----:B--2---:R-:W-:-:S03]  /*a410*/  LOP3.LUT R24, R118, 0x8, RZ, 0xfc, !PT ;  /* 0x0000000876187812 */ /* 0x004fc600078efcff */
[----:B------:R-:W-:Y:S06]  /*a420*/  BAR.SYNC 0x0 ;  /* 0x0000000000007b1d */ /* 0x000fec0000000000 */
[C---:B------:R-:W-:Y:S01]  /*a430*/  LOP3.LUT R26, R118.reuse, 0xc, RZ, 0xfc, !PT ;  /* 0x0000000c761a7812 */ /* 0x040fe200078efcff */
[----:B------:R-:W2:Y:S01]  /*a440*/  LDS.128 R32, [R0] ;  /* 0x0000000000207984 */ /* 0x000ea20000000c00 */
[----:B------:R-:W-:Y:S02]  /*a450*/  LOP3.LUT R40, R118, 0x10, RZ, 0xfc, !PT ;  /* 0x0000001076287812 */ /* 0x000fe400078efcff */
[----:B------:R-:W-:Y:S01]  /*a460*/  LEA R25, R2, R117, 0x7 ;  /* 0x0000007502197211 */ /* 0x000fe200078e38ff */
[----:B------:R-:W1:Y:S01]  /*a470*/  LDS.128 R28, [R0+0x840] ;  /* 0x00084000001c7984 */ /* 0x000e620000000c00 */
[----:B------:R-:W-:-:S02]  /*a480*/  ISETP.LT.AND P3, PT, R24, c[0x0][0x178], !P0 ;  /* 0x00005e0018007a0c */ /* 0x000fc40004761270 */
[----:B------:R-:W-:Y:S01]  /*a490*/  LEA R2, R118, R117, 0x7 ;  /* 0x0000007576027211 */ /* 0x000fe200078e38ff */
[----:B------:R-:W2:Y:S01]  /*a4a0*/  LDS.128 R8, [R0+0x1080] ;  /* 0x0010800000087984 */ /* 0x000ea20000000c00 */
[----:B------:R-:W-:Y:S02]  /*a4b0*/  ISETP.LT.AND P4, PT, R26, c[0x0][0x178], !P0 ;  /* 0x00005e001a007a0c */ /* 0x000fe40004781270 */
[----:B------:R-:W-:Y:S01]  /*a4c0*/  ISETP.LT.AND P5, PT, R40, c[0x0][0x178], !P0 ;  /* 0x00005e0028007a0c */ /* 0x000fe200047a1270 */
[----:B------:R-:W-:Y:S01]  /*a4d0*/  IMAD.WIDE R2, R2, R61, c[0x0][0x170] ;  /* 0x00005c0002027625 */ /* 0x000fe200078e023d */
[-C--:B------:R-:W-:Y:S01]  /*a4e0*/  LEA R27, R24, R117.reuse, 0x7 ;  /* 0x00000075181b7211 */ /* 0x080fe200078e38ff */
[----:B------:R-:W2:Y:S01]  /*a4f0*/  LDS.128 R4, [R0+0x18c0] ;  /* 0x0018c00000047984 */ /* 0x000ea20000000c00 */
[----:B------:R-:W-:Y:S01]  /*a500*/  LEA R41, R26, R117, 0x7 ;  /* 0x000000751a297211 */ /* 0x000fe200078e38ff */
[----:B------:R-:W-:Y:S01]  /*a510*/  IMAD.WIDE R24, R25, R61, c[0x0][0x170] ;  /* 0x00005c0019187625 */ /* 0x000fe200078e023d */
[----:B------:R-:W-:Y:S01]  /*a520*/  LEA R42, R40, R117, 0x7 ;  /* 0x00000075282a7211 */ /* 0x000fe200078e38ff */
[----:B------:R-:W-:Y:S06]  /*a530*/  BAR.SYNC 0x0 ;  /* 0x0000000000007b1d */ /* 0x000fec0000000000 */
[-C--:B------:R-:W-:Y:S01]  /*a540*/  IMAD.WIDE R26, R27, R61.reuse, c[0x0][0x170] ;  /* 0x00005c001b1a7625 */ /* 0x080fe200078e023d */
[----:B------:R-:W-:Y:S03]  /*a550*/  STS.128 [R120.X4], R56 ;  /* 0x0000003878007388 */ /* 0x000fe60000004c00 */
[-C--:B------:R-:W-:Y:S01]  /*a560*/  IMAD.WIDE R40, R41, R61.reuse, c[0x0][0x170] ;  /* 0x00005c0029287625 */ /* 0x080fe200078e023d */
[----:B------:R-:W-:Y:S03]  /*a570*/  STS.128 [R120.X4+0x210], R52 ;  /* 0x0002103478007388 */ /* 0x000fe60000004c00 */
[----:B------:R-:W-:Y:S01]  /*a580*/  IMAD.WIDE R42, R42, R61, c[0x0][0x170] ;  /* 0x00005c002a2a7625 */ /* 0x000fe200078e023d */
[----:B------:R-:W-:Y:S04]  /*a590*/  STS.128 [R120.X4+0x420], R96 ;  /* 0x0004206078007388 */ /* 0x000fe80000004c00 */
[----:B------:R-:W-:Y:S04]  /*a5a0*/  STS.128 [R120.X4+0x630], R88 ;  /* 0x0006305878007388 */ /* 0x000fe80000004c00 */
[----:B------:R-:W-:Y:S06]  /*a5b0*/  BAR.SYNC 0x0 ;  /* 0x0000000000007b1d */ /* 0x000fec0000000000 */
[----:B-1----:R1:W-:Y:S01]  /*a5c0*/  @P1 STG.E.128 [R2.64], R84 ;  /* 0x0000005402001986 */ /* 0x0023e2000c101d0a */
[----:B------:R-:W-:-:S02]  /*a5d0*/  LOP3.LUT R52, R118, 0x1c, RZ, 0xfc, !PT ;  /* 0x0000001c76347812 */ /* 0x000fc400078efcff */
[C---:B------:R-:W-:Y:S01]  /*a5e0*/  LOP3.LUT R54, R118.reuse, 0x20, RZ, 0xfc, !PT ;  /* 0x0000002076367812 */ /* 0x040fe200078efcff */
[----:B------:R-:W-:Y:S01]  /*a5f0*/  @P2 STG.E.128 [R24.64], R100 ;  /* 0x0000006418002986 */ /* 0x000fe2000c101d0a */
[----:B------:R-:W-:Y:S02]  /*a600*/  LOP3.LUT R56, R118, 0x24, RZ, 0xfc, !PT ;  /* 0x0000002476387812 */ /* 0x000fe400078efcff */
[----:B------:R-:W-:Y:S01]  /*a610*/  ISETP.LT.AND P1, PT, R44, c[0x0][0x178], !P0 ;  /* 0x00005e002c007a0c */ /* 0x000fe20004721270 */
[----:B---3--:R-:W-:Y:S01]  /*a620*/  @P3 STG.E.128 [R26.64], R72 ;  /* 0x000000481a003986 */ /* 0x008fe2000c101d0a */
[----:B------:R-:W-:Y:S02]  /*a630*/  ISETP.LT.AND P2, PT, R46, c[0x0][0x178], !P0 ;  /* 0x00005e002e007a0c */ /* 0x000fe40004741270 */
[----:B------:R-:W-:Y:S01]  /*a640*/  ISETP.LT.AND P3, PT, R52, c[0x0][0x178], !P0 ;  /* 0x00005e0034007a0c */ /* 0x000fe20004761270 */
[----:B----4-:R3:W-:Y:S01]  /*a650*/  @P4 STG.E.128 [R40.64], R48 ;  /* 0x0000003028004986 */ /* 0x0107e2000c101d0a */
[----:B------:R-:W-:-:S02]  /*a660*/  ISETP.LT.AND P4, PT, R54, c[0x0][0x178], !P0 ;  /* 0x00005e0036007a0c */ /* 0x000fc40004781270 */
[----:B------:R-:W-:Y:S01]  /*a670*/  LOP3.LUT R58, R118, 0x34, RZ, 0xfc, !PT ;  /* 0x00000034763a7812 */ /* 0x000fe200078efcff */
[----:B------:R-:W-:Y:S01]  /*a680*/  @P5 STG.E.128 [R42.64], R36 ;  /* 0x000000242a005986 */ /* 0x000fe2000c101d0a */
[----:B------:R-:W-:Y:S02]  /*a690*/  ISETP.LT.AND P5, PT, R56, c[0x0][0x178], !P0 ;  /* 0x00005e0038007a0c */ /* 0x000fe400047a1270 */
[-C--:B-1----:R-:W-:Y:S01]  /*a6a0*/  LEA R2, R44, R117.reuse, 0x7 ;  /* 0x000000752c027211 */ /* 0x082fe200078e38ff */
[----:B------:R-:W1:Y:S01]  /*a6b0*/  LDS.128 R40, [R0] ;  /* 0x0000000000287984 */ /* 0x000e620000000c00 */
[-C--:B------:R-:W-:Y:S02]  /*a6c0*/  LEA R44, R46, R117.reuse, 0x7 ;  /* 0x000000752e2c7211 */ /* 0x080fe400078e38ff */
[----:B------:R-:W-:Y:S01]  /*a6d0*/  LEA R46, R52, R117, 0x7 ;  /* 0x00000075342e7211 */ /* 0x000fe200078e38ff */
[----:B------:R-:W4:Y:S01]  /*a6e0*/  LDS.128 R36, [R0+0x840] ;  /* 0x0008400000247984 */ /* 0x000f220000000c00 */
[----:B------:R-:W-:Y:S01]  /*a6f0*/  IMAD.WIDE R2, R2, R61, c[0x0][0x170] ;  /* 0x00005c0002027625 */ /* 0x000fe200078e023d */
[----:B------:R-:W-:-:S02]  /*a700*/  LOP3.LUT R52, R118, 0x28, RZ, 0xfc, !PT ;  /* 0x0000002876347812 */ /* 0x000fc400078efcff */
[----:B------:R-:W1:Y:S01]  /*a710*/  LDS.128 R24, [R0+0x1080] ;  /* 0x0010800000187984 */ /* 0x000e620000000c00 */
[----:B------:R-:W-:Y:S01]  /*a720*/  IMAD.WIDE R44, R44, R61, c[0x0][0x170] ;  /* 0x00005c002c2c7625 */ /* 0x000fe200078e023d */
[-C--:B---3--:R-:W-:Y:S02]  /*a730*/  LEA R48, R54, R117.reuse, 0x7 ;  /* 0x0000007536307211 */ /* 0x088fe400078e38ff */
[----:B------:R-:W-:Y:S01]  /*a740*/  LEA R50, R56, R117, 0x7 ;  /* 0x0000007538327211 */ /* 0x000fe200078e38ff */
[-C--:B------:R-:W-:Y:S01]  /*a750*/  IMAD.WIDE R46, R46, R61.reuse, c[0x0][0x170] ;  /* 0x00005c002e2e7625 */ /* 0x080fe200078e023d */
[C---:B------:R-:W-:Y:S01]  /*a760*/  LOP3.LUT R54, R118.reuse, 0x2c, RZ, 0xfc, !PT ;  /* 0x0000002c76367812 */ /* 0x040fe200078efcff */
[----:B------:R3:W-:Y:S01]  /*a770*/  @P1 STG.E.128 [R2.64], R12 ;  /* 0x0000000c02001986 */ /* 0x0007e2000c101d0a */
[----:B------:R-:W-:Y:S01]  /*a780*/  LOP3.LUT R56, R118, 0x30, RZ, 0xfc, !PT ;  /* 0x0000003076387812 */ /* 0x000fe200078efcff */
[-C--:B------:R-:W-:Y:S01]  /*a790*/  IMAD.WIDE R48, R48, R61.reuse, c[0x0][0x170] ;  /* 0x00005c0030307625 */ /* 0x080fe200078e023d */
[----:B------:R-:W-:Y:S01]  /*a7a0*/  ISETP.LT.AND P1, PT, R52, c[0x0][0x178], !P0 ;  /* 0x00005e0034007a0c */ /* 0x000fe20004721270 */
[----:B------:R4:W-:Y:S01]  /*a7b0*/  @P2 STG.E.128 [R44.64], R16 ;  /* 0x000000102c002986 */ /* 0x0009e2000c101d0a */
[----:B------:R-:W-:Y:S01]  /*a7c0*/  LOP3.LUT R118, R118, 0x3c, RZ, 0xfc, !PT ;  /* 0x0000003c76767812 */ /* 0x000fe200078efcff */
[----:B------:R-:W-:Y:S01]  /*a7d0*/  IMAD.WIDE R50, R50, R61, c[0x0][0x170] ;  /* 0x00005c0032327625 */ /* 0x000fe200078e023d */
[----:B------:R-:W-:Y:S01]  /*a7e0*/  ISETP.LT.AND P2, PT, R54, c[0x0][0x178], !P0 ;  /* 0x00005e0036007a0c */ /* 0x000fe20004741270 */
[----:B------:R1:W-:Y:S01]  /*a7f0*/  @P3 STG.E.128 [R46.64], R20 ;  /* 0x000000142e003986 */ /* 0x0003e2000c101d0a */
[----:B------:R-:W-:-:S03]  /*a800*/  ISETP.LT.AND P3, PT, R56, c[0x0][0x178], !P0 ;  /* 0x00005e0038007a0c */ /* 0x000fc60004761270 */
[----:B--2---:R2:W-:Y:S01]  /*a810*/  @P4 STG.E.128 [R48.64], R32 ;  /* 0x0000002030004986 */ /* 0x0045e2000c101d0a */
[----:B------:R-:W-:-:S03]  /*a820*/  ISETP.LT.AND P4, PT, R58, c[0x0][0x178], !P0 ;  /* 0x00005e003a007a0c */ /* 0x000fc60004781270 */
[----:B------:R2:W-:Y:S01]  /*a830*/  @P5 STG.E.128 [R50.64], R28 ;  /* 0x0000001c32005986 */ /* 0x0005e2000c101d0a */
[----:B------:R-:W-:Y:S02]  /*a840*/  ISETP.LT.AND P5, PT, R60, c[0x0][0x178], !P0 ;  /* 0x00005e003c007a0c */ /* 0x000fe400047a1270 */
[-C--:B---3--:R-:W-:Y:S02]  /*a850*/  LEA R2, R52, R117.reuse, 0x7 ;  /* 0x0000007534027211 */ /* 0x088fe400078e38ff */
[-C--:B------:R-:W-:Y:S02]  /*a860*/  LEA R12, R54, R117.reuse, 0x7 ;  /* 0x00000075360c7211 */ /* 0x080fe400078e38ff */
[----:B------:R-:W-:Y:S01]  /*a870*/  LEA R14, R56, R117, 0x7 ;  /* 0x00000075380e7211 */ /* 0x000fe200078e38ff */
[----:B------:R-:W-:Y:S01]  /*a880*/  IMAD.WIDE R2, R2, R61, c[0x0][0x170] ;  /* 0x00005c0002027625 */ /* 0x000fe200078e023d */
[----:B------:R-:W-:Y:S02]  /*a890*/  ISETP.LT.AND P0, PT, R118, c[0x0][0x178], !P0 ;  /* 0x00005e0076007a0c */ /* 0x000fe40004701270 */
[----:B----4-:R-:W-:Y:S01]  /*a8a0*/  LEA R16, R58, R117, 0x7 ;  /* 0x000000753a107211 */ /* 0x010fe200078e38ff */
[----:B------:R-:W-:Y:S01]  /*a8b0*/  IMAD.WIDE R12, R12, R61, c[0x0][0x170] ;  /* 0x00005c000c0c7625 */ /* 0x000fe200078e023d */
[----:B------:R-:W-:Y:S01]  /*a8c0*/  LEA R18, R60, R117, 0x7 ;  /* 0x000000753c127211 */ /* 0x000fe200078e38ff */
[----:B------:R2:W-:Y:S02]  /*a8d0*/  @P1 STG.E.128 [R2.64], R8 ;  /* 0x0000000802001986 */ /* 0x0005e4000c101d0a */
[----:B------:R-:W-:-:S02]  /*a8e0*/  IMAD.WIDE R14, R14, R61, c[0x0][0x170] ;  /* 0x00005c000e0e7625 */ /* 0x000fc400078e023d */
[----:B------:R2:W-:Y:S02]  /*a8f0*/  @P2 STG.E.128 [R12.64], R4 ;  /* 0x000000040c002986 */ /* 0x0005e4000c101d0a */
[-C--:B------:R-:W-:Y:S02]  /*a900*/  IMAD.WIDE R16, R16, R61.reuse, c[0x0][0x170] ;  /* 0x00005c0010107625 */ /* 0x080fe400078e023d */
[----:B-1----:R2:W-:Y:S02]  /*a910*/  @P3 STG.E.128 [R14.64], R40 ;  /* 0x000000280e003986 */ /* 0x0025e4000c101d0a */
[----:B------:R-:W-:Y:S02]  /*a920*/  IMAD.WIDE R18, R18, R61, c[0x0][0x170] ;  /* 0x00005c0012127625 */ /* 0x000fe400078e023d */
[----:B------:R2:W-:Y:S04]  /*a930*/  @P4 STG.E.128 [R16.64], R36 ;  /* 0x0000002410004986 */ /* 0x0005e8000c101d0a */
[----:B------:R2:W-:Y:S01]  /*a940*/  @P5 STG.E.128 [R18.64], R24 ;  /* 0x0000001812005986 */ /* 0x0005e2000c101d0a */
[----:B------:R-:W-:Y:S05]  /*a950*/  @!P0 EXIT ;  /* 0x000000000000894d */ /* 0x000fea0003800000 */
[----:B--2---:R-:W1:Y:S01]  /*a960*/  LDS.128 R4, [R0+0x18c0] ;  /* 0x0018c00000047984 */ /* 0x004e620000000c00 */
[----:B------:R-:W-:-:S05]  /*a970*/  LEA R2, R118, R117, 0x7 ;  /* 0x0000007576027211 */ /* 0x000fca00078e38ff */
[----:B------:R-:W-:-:S05]  /*a980*/  IMAD.WIDE R2, R2, R61, c[0x0][0x170] ;  /* 0x00005c0002027625 */ /* 0x000fca00078e023d */
[----:B-1----:R-:W-:Y:S01]  /*a990*/  STG.E.128 [R2.64], R4 ;  /* 0x0000000402007986 */ /* 0x002fe2000c101d0a */
[----:B------:R-:W-:Y:S05]  /*a9a0*/  EXIT ;  /* 0x000000000000794d */ /* 0x000fea0003800000 */
.L_x_2:
[----:B------:R-:W-:-:S00]  /*a9b0*/  BRA `(.L_x_2) ;  /* 0xfffffff000007947 */ /* 0x000fc0000383ffff */
[----:B------:R-:W-:-:S00]  /*a9c0*/  NOP ;  /* 0x0000000000007918 */ /* 0x000fc00000000000 */
        /* <DEDUP_REMOVED lines=11> */
.L_x_3:


//--------------------- .nv.shared.triton_mm      --------------------------
	.section	.nv.shared.triton_mm,"aw",@nobits
	.align	16
